// auto-generated by cutlass_sweep.gemm — config: {"arch": "sm_100", "cluster_m": 2, "cluster_n": 4, "dtype": "e4m3", "dtype_b": "e4m3", "layout": "nt", "stages": 0, "tile_k": 32, "tile_m": 64, "tile_n": 128}
#include "cutlass/cutlass.h"
#include "cutlass/gemm/collective/collective_builder.hpp"
#include "cutlass/gemm/device/gemm_universal_adapter.h"
#include "cutlass/gemm/kernel/gemm_universal.hpp"
#include "cutlass/epilogue/collective/collective_builder.hpp"

using ElemA = cutlass::float_e4m3_t;
using ElemB = cutlass::float_e4m3_t;
using ElemCD = cutlass::float_e4m3_t;
using Acc  = float;
using TileShape    = cute::Shape<cute::_64, cute::_128, cute::_32>;
using ClusterShape = cute::Shape<cute::_2, cute::_4, cute::_1>;

using CollectiveEpilogue = typename cutlass::epilogue::collective::CollectiveBuilder<
    cutlass::arch::Sm100, cutlass::arch::OpClassTensorOp,
    TileShape, ClusterShape,
    cutlass::epilogue::collective::EpilogueTileAuto,
    Acc, Acc,
    ElemCD, cutlass::layout::RowMajor, 128 / cutlass::sizeof_bits<ElemCD>::value,
    ElemCD, cutlass::layout::RowMajor, 128 / cutlass::sizeof_bits<ElemCD>::value,
    cutlass::epilogue::collective::EpilogueScheduleAuto
  >::CollectiveOp;

using CollectiveMainloop = typename cutlass::gemm::collective::CollectiveBuilder<
    cutlass::arch::Sm100, cutlass::arch::OpClassTensorOp,
    ElemA, cutlass::layout::RowMajor, 128 / cutlass::sizeof_bits<ElemA>::value,
    ElemB, cutlass::layout::ColumnMajor, 128 / cutlass::sizeof_bits<ElemB>::value,
    Acc,
    TileShape, ClusterShape,
    cutlass::gemm::collective::StageCountAutoCarveout<static_cast<int>(sizeof(typename CollectiveEpilogue::SharedStorage))>,
    cutlass::gemm::collective::KernelScheduleAuto
  >::CollectiveOp;

using GemmKernel = cutlass::gemm::kernel::GemmUniversal<
    cute::Shape<int,int,int,int>,
    CollectiveMainloop,
    CollectiveEpilogue
>;
using Gemm = cutlass::gemm::device::GemmUniversalAdapter<GemmKernel>;

// Force the device kernel symbol into the cubin without needing a host main.
auto* _anchor = &cutlass::device_kernel<GemmKernel>;


// ===== COMPILED SASS (sm_100a) =====

	.target	sm_100a

	.elftype	@"ET_EXEC"


//--------------------- .note.nv.tkinfo           --------------------------
	.section	.note.nv.tkinfo,"",@"SHT_NOTE"
	.sectionflags	@"SHF_NOTE_NV_TKINFO"
	.tkinfo
        /*0018*/ 	.word	0x00000002
        /*0030*/ 	.string	""
        /*0030*/ 	.string	"ptxas"
        /*0030*/ 	.string	"Cuda compilation tools, release 13.0, V13.0.88"
        /*0030*/ 	.string	"Build cuda_13.0.r13.0/compiler.36424714_0"
        /*0030*/ 	.string	"-arch sm_100a -m 64 "



//--------------------- .note.nv.cuinfo           --------------------------
	.section	.note.nv.cuinfo,"",@"SHT_NOTE"
	.sectionflags	@"SHF_NOTE_NV_CUINFO"
        /*0018*/ 	.short	0x0002
        /*001a*/ 	.short	0x0064
        /*001c*/ 	.short	0x0082
	.zero		2


//--------------------- .nv.info                  --------------------------
	.section	.nv.info,"",@"SHT_CUDA_INFO"
	.align	4


	//----- nvinfo : EIATTR_REGCOUNT
	.align		4
        /*0000*/ 	.byte	0x04, 0x2f
        /*0002*/ 	.short	(.L_19 - .L_18)
	.align		4
.L_18:
        /*0004*/ 	.word	index@(_ZN7cutlass13device_kernelINS_4gemm6kernel13GemmUniversalIN4cute5tupleIJiiiiEEENS1_10collective13CollectiveMmaINS1_35MainloopSm100TmaUmmaWarpSpecializedILi34ELi2ELi4ENS5_IJNS4_1CILi2EEENSA_ILi4EEENSA_ILi1EEEEEEEENS5_IJNSA_ILi64EEENSA_ILi128EEENSA_ILi32EEEEEENS_12float_e4m3_tENS5_IJlSD_lEEESK_SL_NS4_8TiledMMAINS4_8MMA_AtomIJNS4_10MMA_TraitsINS4_19SM100_MMA_F8F6F4_SSEJSK_SK_fSG_SH_NS4_17integral_constantINS4_4UMMA5MajorELSS_0EEEST_NSQ_INSR_7ScaleInELSU_0EEESV_EEEEEENS4_6LayoutINS5_IJSD_SD_SD_EEENS5_IJNSA_ILi0EEES10_S10_EEEEENS5_IJNS4_10UnderscoreES13_S13_EEEEENS4_23SM90_TMA_LOAD_MULTICASTENS4_14ComposedLayoutINS4_7SwizzleILi1ELi4ELi3EEENS4_18smem_ptr_flag_bitsILi8EEENSY_INS5_IJNSA_ILi8EEESI_EEENS5_IJSI_SD_EEEEEEEvNS4_8identityES16_S1G_vS1H_EENS_8epilogue10collective18CollectiveEpilogueINS1J_23Sm100TmaWarpSpecializedILi2ELi2ELi32ELb0ELb0EEEJSJ_NS5_IJNSY_ISG_SD_EES1O_EEESK_SL_SK_SL_NS1J_6fusion15FusionCallbacksIS1N_NS1Q_17LinearCombinationISK_fSK_fLNS_15FloatRoundStyleE2EEESJ_S1P_JEEENS4_5SM1004TMEM4LOAD26SM100_TMEM_LOAD_16dp32b32xENS4_13SM90_TMA_LOADENS17_INS18_ILi2ELi4ELi3EEES1B_NSY_INS5_IJS1C_SG_EEENS5_IJSG_SD_EEEEEEENS4_39AutoVectorizingCopyWithAssumedAlignmentILi128EEENS4_14SM90_TMA_STOREES25_S27_S27_EEEvvEEEEvNT_6ParamsE)
        /*0008*/ 	.word	0x00000075


	//----- nvinfo : EIATTR_FRAME_SIZE
	.align		4
.L_19:
        /*000c*/ 	.byte	0x04, 0x11
        /*000e*/ 	.short	(.L_21 - .L_20)
	.align		4
.L_20:
        /*0010*/ 	.word	index@($__internal_2_$__cuda_sm10x_tcgen05_guardrail_trap_unallocated_columns_being_dealloced)
        /*0014*/ 	.word	0x00000000


	//----- nvinfo : EIATTR_FRAME_SIZE
	.align		4
.L_21:
        /*0018*/ 	.byte	0x04, 0x11
        /*001a*/ 	.short	(.L_23 - .L_22)
	.align		4
.L_22:
        /*001c*/ 	.word	index@($__internal_1_$__cuda_sm10x_tcgen05_guardrail_trap_phase_invalid_during_alloc)
        /*0020*/ 	.word	0x00000000


	//----- nvinfo : EIATTR_FRAME_SIZE
	.align		4
.L_23:
        /*0024*/ 	.byte	0x04, 0x11
        /*0026*/ 	.short	(.L_25 - .L_24)
	.align		4
.L_24:
        /*0028*/ 	.word	index@($__internal_0_$__cuda_sm10x_tcgen05_guardrail_trap_col_being_dealloced_not_returned_by_alloc)
        /*002c*/ 	.word	0x00000000


	//----- nvinfo : EIATTR_FRAME_SIZE
	.align		4
.L_25:
        /*0030*/ 	.byte	0x04, 0x11
        /*0032*/ 	.short	(.L_27 - .L_26)
	.align		4
.L_26:
        /*0034*/ 	.word	index@(_ZN7cutlass13device_kernelINS_4gemm6kernel13GemmUniversalIN4cute5tupleIJiiiiEEENS1_10collective13CollectiveMmaINS1_35MainloopSm100TmaUmmaWarpSpecializedILi34ELi2ELi4ENS5_IJNS4_1CILi2EEENSA_ILi4EEENSA_ILi1EEEEEEEENS5_IJNSA_ILi64EEENSA_ILi128EEENSA_ILi32EEEEEENS_12float_e4m3_tENS5_IJlSD_lEEESK_SL_NS4_8TiledMMAINS4_8MMA_AtomIJNS4_10MMA_TraitsINS4_19SM100_MMA_F8F6F4_SSEJSK_SK_fSG_SH_NS4_17integral_constantINS4_4UMMA5MajorELSS_0EEEST_NSQ_INSR_7ScaleInELSU_0EEESV_EEEEEENS4_6LayoutINS5_IJSD_SD_SD_EEENS5_IJNSA_ILi0EEES10_S10_EEEEENS5_IJNS4_10UnderscoreES13_S13_EEEEENS4_23SM90_TMA_LOAD_MULTICASTENS4_14ComposedLayoutINS4_7SwizzleILi1ELi4ELi3EEENS4_18smem_ptr_flag_bitsILi8EEENSY_INS5_IJNSA_ILi8EEESI_EEENS5_IJSI_SD_EEEEEEEvNS4_8identityES16_S1G_vS1H_EENS_8epilogue10collective18CollectiveEpilogueINS1J_23Sm100TmaWarpSpecializedILi2ELi2ELi32ELb0ELb0EEEJSJ_NS5_IJNSY_ISG_SD_EES1O_EEESK_SL_SK_SL_NS1J_6fusion15FusionCallbacksIS1N_NS1Q_17LinearCombinationISK_fSK_fLNS_15FloatRoundStyleE2EEESJ_S1P_JEEENS4_5SM1004TMEM4LOAD26SM100_TMEM_LOAD_16dp32b32xENS4_13SM90_TMA_LOADENS17_INS18_ILi2ELi4ELi3EEES1B_NSY_INS5_IJS1C_SG_EEENS5_IJSG_SD_EEEEEEENS4_39AutoVectorizingCopyWithAssumedAlignmentILi128EEENS4_14SM90_TMA_STOREES25_S27_S27_EEEvvEEEEvNT_6ParamsE)
        /*0038*/ 	.word	0x00000000


	//----- nvinfo : EIATTR_MIN_STACK_SIZE
	.align		4
.L_27:
        /*003c*/ 	.byte	0x04, 0x12
        /*003e*/ 	.short	(.L_29 - .L_28)
	.align		4
.L_28:
        /*0040*/ 	.word	index@(_ZN7cutlass13device_kernelINS_4gemm6kernel13GemmUniversalIN4cute5tupleIJiiiiEEENS1_10collective13CollectiveMmaINS1_35MainloopSm100TmaUmmaWarpSpecializedILi34ELi2ELi4ENS5_IJNS4_1CILi2EEENSA_ILi4EEENSA_ILi1EEEEEEEENS5_IJNSA_ILi64EEENSA_ILi128EEENSA_ILi32EEEEEENS_12float_e4m3_tENS5_IJlSD_lEEESK_SL_NS4_8TiledMMAINS4_8MMA_AtomIJNS4_10MMA_TraitsINS4_19SM100_MMA_F8F6F4_SSEJSK_SK_fSG_SH_NS4_17integral_constantINS4_4UMMA5MajorELSS_0EEEST_NSQ_INSR_7ScaleInELSU_0EEESV_EEEEEENS4_6LayoutINS5_IJSD_SD_SD_EEENS5_IJNSA_ILi0EEES10_S10_EEEEENS5_IJNS4_10UnderscoreES13_S13_EEEEENS4_23SM90_TMA_LOAD_MULTICASTENS4_14ComposedLayoutINS4_7SwizzleILi1ELi4ELi3EEENS4_18smem_ptr_flag_bitsILi8EEENSY_INS5_IJNSA_ILi8EEESI_EEENS5_IJSI_SD_EEEEEEEvNS4_8identityES16_S1G_vS1H_EENS_8epilogue10collective18CollectiveEpilogueINS1J_23Sm100TmaWarpSpecializedILi2ELi2ELi32ELb0ELb0EEEJSJ_NS5_IJNSY_ISG_SD_EES1O_EEESK_SL_SK_SL_NS1J_6fusion15FusionCallbacksIS1N_NS1Q_17LinearCombinationISK_fSK_fLNS_15FloatRoundStyleE2EEESJ_S1P_JEEENS4_5SM1004TMEM4LOAD26SM100_TMEM_LOAD_16dp32b32xENS4_13SM90_TMA_LOADENS17_INS18_ILi2ELi4ELi3EEES1B_NSY_INS5_IJS1C_SG_EEENS5_IJSG_SD_EEEEEEENS4_39AutoVectorizingCopyWithAssumedAlignmentILi128EEENS4_14SM90_TMA_STOREES25_S27_S27_EEEvvEEEEvNT_6ParamsE)
        /*0044*/ 	.word	0x00000000
.L_29:


//--------------------- .nv.compat                --------------------------
	.section	.nv.compat,"",@"SHT_CUDA_COMPAT_INFO"
	.align	4
        /*0000*/ 	.byte	0x02, 0x09, 0x01, 0x00, 0x02, 0x02, 0x02, 0x00, 0x02, 0x05, 0x05, 0x00, 0x03, 0x07, 0x01, 0x01
        /*0010*/ 	.byte	0x02, 0x03, 0x01, 0x00, 0x02, 0x06, 0x01, 0x00, 0x04, 0x0b, 0x08, 0x00, 0x09, 0x00, 0x00, 0x00
        /*0020*/ 	.byte	0x00, 0x00, 0x00, 0x00


//--------------------- .nv.info._ZN7cutlass13device_kernelINS_4gemm6kernel13GemmUniversalIN4cute5tupleIJiiiiEEENS1_10collective13CollectiveMmaINS1_35MainloopSm100TmaUmmaWarpSpecializedILi34ELi2ELi4ENS5_IJNS4_1CILi2EEENSA_ILi4EEENSA_ILi1EEEEEEEENS5_IJNSA_ILi64EEENSA_ILi128EEENSA_ILi32EEEEEENS_12float_e4m3_tENS5_IJlSD_lEEESK_SL_NS4_8TiledMMAINS4_8MMA_AtomIJNS4_10MMA_TraitsINS4_19SM100_MMA_F8F6F4_SSEJSK_SK_fSG_SH_NS4_17integral_constantINS4_4UMMA5MajorELSS_0EEEST_NSQ_INSR_7ScaleInELSU_0EEESV_EEEEEENS4_6LayoutINS5_IJSD_SD_SD_EEENS5_IJNSA_ILi0EEES10_S10_EEEEENS5_IJNS4_10UnderscoreES13_S13_EEEEENS4_23SM90_TMA_LOAD_MULTICASTENS4_14ComposedLayoutINS4_7SwizzleILi1ELi4ELi3EEENS4_18smem_ptr_flag_bitsILi8EEENSY_INS5_IJNSA_ILi8EEESI_EEENS5_IJSI_SD_EEEEEEEvNS4_8identityES16_S1G_vS1H_EENS_8epilogue10collective18CollectiveEpilogueINS1J_23Sm100TmaWarpSpecializedILi2ELi2ELi32ELb0ELb0EEEJSJ_NS5_IJNSY_ISG_SD_EES1O_EEESK_SL_SK_SL_NS1J_6fusion15FusionCallbacksIS1N_NS1Q_17LinearCombinationISK_fSK_fLNS_15FloatRoundStyleE2EEESJ_S1P_JEEENS4_5SM1004TMEM4LOAD26SM100_TMEM_LOAD_16dp32b32xENS4_13SM90_TMA_LOADENS17_INS18_ILi2ELi4ELi3EEES1B_NSY_INS5_IJS1C_SG_EEENS5_IJSG_SD_EEEEEEENS4_39AutoVectorizingCopyWithAssumedAlignmentILi128EEENS4_14SM90_TMA_STOREES25_S27_S27_EEEvvEEEEvNT_6ParamsE --------------------------
	.section	.nv.info._ZN7cutlass13device_kernelINS_4gemm6kernel13GemmUniversalIN4cute5tupleIJiiiiEEENS1_10collective13CollectiveMmaINS1_35MainloopSm100TmaUmmaWarpSpecializedILi34ELi2ELi4ENS5_IJNS4_1CILi2EEENSA_ILi4EEENSA_ILi1EEEEEEEENS5_IJNSA_ILi64EEENSA_ILi128EEENSA_ILi32EEEEEENS_12float_e4m3_tENS5_IJlSD_lEEESK_SL_NS4_8TiledMMAINS4_8MMA_AtomIJNS4_10MMA_TraitsINS4_19SM100_MMA_F8F6F4_SSEJSK_SK_fSG_SH_NS4_17integral_constantINS4_4UMMA5MajorELSS_0EEEST_NSQ_INSR_7ScaleInELSU_0EEESV_EEEEEENS4_6LayoutINS5_IJSD_SD_SD_EEENS5_IJNSA_ILi0EEES10_S10_EEEEENS5_IJNS4_10UnderscoreES13_S13_EEEEENS4_23SM90_TMA_LOAD_MULTICASTENS4_14ComposedLayoutINS4_7SwizzleILi1ELi4ELi3EEENS4_18smem_ptr_flag_bitsILi8EEENSY_INS5_IJNSA_ILi8EEESI_EEENS5_IJSI_SD_EEEEEEEvNS4_8identityES16_S1G_vS1H_EENS_8epilogue10collective18CollectiveEpilogueINS1J_23Sm100TmaWarpSpecializedILi2ELi2ELi32ELb0ELb0EEEJSJ_NS5_IJNSY_ISG_SD_EES1O_EEESK_SL_SK_SL_NS1J_6fusion15FusionCallbacksIS1N_NS1Q_17LinearCombinationISK_fSK_fLNS_15FloatRoundStyleE2EEESJ_S1P_JEEENS4_5SM1004TMEM4LOAD26SM100_TMEM_LOAD_16dp32b32xENS4_13SM90_TMA_LOADENS17_INS18_ILi2ELi4ELi3EEES1B_NSY_INS5_IJS1C_SG_EEENS5_IJSG_SD_EEEEEEENS4_39AutoVectorizingCopyWithAssumedAlignmentILi128EEENS4_14SM90_TMA_STOREES25_S27_S27_EEEvvEEEEvNT_6ParamsE,"",@"SHT_CUDA_INFO"
	.sectionflags	@""
	.align	4


	//----- nvinfo : EIATTR_CUDA_API_VERSION
	.align		4
        /*0000*/ 	.byte	0x04, 0x37
        /*0002*/ 	.short	(.L_31 - .L_30)
.L_30:
        /*0004*/ 	.word	0x00000082


	//----- nvinfo : EIATTR_KPARAM_INFO
	.align		4
.L_31:
        /*0008*/ 	.byte	0x04, 0x17
        /*000a*/ 	.short	(.L_33 - .L_32)
.L_32:
        /*000c*/ 	.word	0x00000000
        /*0010*/ 	.short	0x0000
        /*0012*/ 	.short	0x0000
        /*0014*/ 	.byte	0x00, 0xf0, 0x01, 0x20


	//----- nvinfo : EIATTR_AT_ENTRY_FRAGMENTS
	.align		4
.L_33:
        /*0018*/ 	.byte	0x04, 0x4f
        /*001a*/ 	.short	(.L_35 - .L_34)


	//   ....[0]....
.L_34:
        /*001c*/ 	.word	0x00000006


	//----- nvinfo : EIATTR_RESERVED_SMEM_USED
	.align		4
.L_35:
        /*0020*/ 	.byte	0x01, 0x41
	.zero		2


	//----- nvinfo : EIATTR_SPARSE_MMA_MASK
	.align		4
        /*0024*/ 	.byte	0x03, 0x50
        /*0026*/ 	.short	0x0000


	//----- nvinfo : EIATTR_TCGEN05_1CTA_USED
	.align		4
        /*0028*/ 	.byte	0x01, 0x51
	.zero		2


	//----- nvinfo : EIATTR_MAXREG_COUNT
	.align		4
        /*002c*/ 	.byte	0x03, 0x1b
        /*002e*/ 	.short	0x00ff


	//----- nvinfo : EIATTR_NUM_BARRIERS
	.align		4
        /*0030*/ 	.byte	0x02, 0x4c
        /*0032*/ 	.byte	0x07
	.zero		1


	//----- nvinfo : EIATTR_EXTERNS
	.align		4
        /*0034*/ 	.byte	0x04, 0x0f
        /*0036*/ 	.short	(.L_37 - .L_36)


	//   ....[0]....
	.align		4
.L_36:
        /*0038*/ 	.word	index@(__assertfail)


	//----- nvinfo : EIATTR_MERCURY_ISA_VERSION
	.align		4
.L_37:
        /*003c*/ 	.byte	0x03, 0x5f
        /*003e*/ 	.short	0x0101


	//----- nvinfo : EIATTR_INT_WARP_WIDE_INSTR_OFFSETS
	.align		4
        /*0040*/ 	.byte	0x04, 0x31
        /*0042*/ 	.short	(.L_39 - .L_38)


	//   ....[0]....
.L_38:
        /*0044*/ 	.word	0x00005230


	//   ....[1]....
        /*0048*/ 	.word	0x00005250


	//   ....[2]....
        /*004c*/ 	.word	0x00005280


	//   ....[3]....
        /*0050*/ 	.word	0x00005dc0


	//   ....[4]....
        /*0054*/ 	.word	0x00005e30


	//   ....[5]....
        /*0058*/ 	.word	0x00005f00


	//   ....[6]....
        /*005c*/ 	.word	0x00005fb0


	//----- nvinfo : EIATTR_COOP_GROUP_MASK_REGIDS
	.align		4
.L_39:
        /*0060*/ 	.byte	0x04, 0x29
        /*0062*/ 	.short	(.L_41 - .L_40)


	//   ....[0]....
.L_40:
        /*0064*/ 	.word	0xffffffff


	//   ....[1]....
        /*0068*/ 	.word	0xffffffff


	//   ....[2]....
        /*006c*/ 	.word	0xffffffff


	//   ....[3]....
        /*0070*/ 	.word	0xffffffff


	//   ....[4]....
        /*0074*/ 	.word	0xffffffff


	//   ....[5]....
        /*0078*/ 	.word	0xffffffff


	//   ....[6]....
        /*007c*/ 	.word	0xffffffff


	//   ....[7]....
        /*0080*/ 	.word	0xffffffff


	//   ....[8]....
        /*0084*/ 	.word	0xffffffff


	//   ....[9]....
        /*0088*/ 	.word	0xffffffff


	//   ....[10]....
        /*008c*/ 	.word	0xffffffff


	//   ....[11]....
        /*0090*/ 	.word	0xffffffff


	//   ....[12]....
        /*0094*/ 	.word	0xffffffff


	//   ....[13]....
        /*0098*/ 	.word	0xffffffff


	//----- nvinfo : EIATTR_COOP_GROUP_INSTR_OFFSETS
	.align		4
.L_41:
        /*009c*/ 	.byte	0x04, 0x28
        /*009e*/ 	.short	(.L_43 - .L_42)


	//   ....[0]....
.L_42:
        /*00a0*/ 	.word	0x00000080


	//   ....[1]....
        /*00a4*/ 	.word	0x000004e0


	//   ....[2]....
        /*00a8*/ 	.word	0x00000a80


	//   ....[3]....
        /*00ac*/ 	.word	0x00000be0


	//   ....[4]....
        /*00b0*/ 	.word	0x00000ce0


	//   ....[5]....
        /*00b4*/ 	.word	0x00000e50


	//   ....[6]....
        /*00b8*/ 	.word	0x00000ff0


	//   ....[7]....
        /*00bc*/ 	.word	0x000011a0


	//   ....[8]....
        /*00c0*/ 	.word	0x000025c0


	//   ....[9]....
        /*00c4*/ 	.word	0x00004570


	//   ....[10]....
        /*00c8*/ 	.word	0x00004780


	//   ....[11]....
        /*00cc*/ 	.word	0x000047b0


	//   ....[12]....
        /*00d0*/ 	.word	0x00005110


	//   ....[13]....
        /*00d4*/ 	.word	0x00005340


	//----- nvinfo : EIATTR_VRC_CTA_INIT_COUNT
	.align		4
.L_43:
        /*00d8*/ 	.byte	0x02, 0x4a
        /*00da*/ 	.byte	0x80
	.zero		1


	//----- nvinfo : EIATTR_SYSCALL_OFFSETS
	.align		4
        /*00dc*/ 	.byte	0x04, 0x46
        /*00de*/ 	.short	(.L_45 - .L_44)


	//   ....[0]....
.L_44:
        /*00e0*/ 	.word	0x00006bd0


	//   ....[1]....
        /*00e4*/ 	.word	0x00006d10


	//   ....[2]....
        /*00e8*/ 	.word	0x00007500


	//   ....[3]....
        /*00ec*/ 	.word	0x00008290


	//----- nvinfo : EIATTR_MBARRIER_INSTR_OFFSETS
	.align		4
.L_45:
        /*00f0*/ 	.byte	0x04, 0x39
        /*00f2*/ 	.short	(.L_47 - .L_46)


	//   ....[0]....
.L_46:
        /*00f4*/ 	.word	0x00000620
        /*00f8*/ 	.word	0x000000ff
        /*00fc*/ 	.word	0x00000000
        /*0100*/ 	.short	0x0100
        /*0102*/ 	.byte	0x04
	.zero		1


	//   ....[1]....
        /*0104*/ 	.word	0x00000630
        /*0108*/ 	.word	0x000000ff
        /*010c*/ 	.word	0x00000110
        /*0110*/ 	.short	0x0100
        /*0112*/ 	.byte	0x04
	.zero		1


	//   ....[2]....
        /*0114*/ 	.word	0x00000640
        /*0118*/ 	.word	0x000000ff
        /*011c*/ 	.word	0x00000008
        /*0120*/ 	.short	0x0100
        /*0122*/ 	.byte	0x04
	.zero		1


	//   ....[3]....
        /*0124*/ 	.word	0x00000650
        /*0128*/ 	.word	0x000000ff
        /*012c*/ 	.word	0x00000118
        /*0130*/ 	.short	0x0100
        /*0132*/ 	.byte	0x04
	.zero		1


	//   ....[4]....
        /*0134*/ 	.word	0x00000660
        /*0138*/ 	.word	0x000000ff
        /*013c*/ 	.word	0x00000010
        /*0140*/ 	.short	0x0100
        /*0142*/ 	.byte	0x04
	.zero		1


	//   ....[5]....
        /*0144*/ 	.word	0x00000670
        /*0148*/ 	.word	0x000000ff
        /*014c*/ 	.word	0x00000120
        /*0150*/ 	.short	0x0100
        /*0152*/ 	.byte	0x04
	.zero		1


	//   ....[6]....
        /*0154*/ 	.word	0x00000680
        /*0158*/ 	.word	0x000000ff
        /*015c*/ 	.word	0x00000018
        /*0160*/ 	.short	0x0100
        /*0162*/ 	.byte	0x04
	.zero		1


	//   ....[7]....
        /*0164*/ 	.word	0x00000690
        /*0168*/ 	.word	0x000000ff
        /*016c*/ 	.word	0x00000128
        /*0170*/ 	.short	0x0100
        /*0172*/ 	.byte	0x04
	.zero		1


	//   ....[8]....
        /*0174*/ 	.word	0x000006a0
        /*0178*/ 	.word	0x000000ff
        /*017c*/ 	.word	0x00000020
        /*0180*/ 	.short	0x0100
        /*0182*/ 	.byte	0x04
	.zero		1


	//   ....[9]....
        /*0184*/ 	.word	0x000006b0
        /*0188*/ 	.word	0x000000ff
        /*018c*/ 	.word	0x00000130
        /*0190*/ 	.short	0x0100
        /*0192*/ 	.byte	0x04
	.zero		1


	//   ....[10]....
        /*0194*/ 	.word	0x000006c0
        /*0198*/ 	.word	0x000000ff
        /*019c*/ 	.word	0x00000028
        /*01a0*/ 	.short	0x0100
        /*01a2*/ 	.byte	0x04
	.zero		1


	//   ....[11]....
        /*01a4*/ 	.word	0x000006d0
        /*01a8*/ 	.word	0x000000ff
        /*01ac*/ 	.word	0x00000138
        /*01b0*/ 	.short	0x0100
        /*01b2*/ 	.byte	0x04
	.zero		1


	//   ....[12]....
        /*01b4*/ 	.word	0x000006e0
        /*01b8*/ 	.word	0x000000ff
        /*01bc*/ 	.word	0x00000030
        /*01c0*/ 	.short	0x0100
        /*01c2*/ 	.byte	0x04
	.zero		1


	//   ....[13]....
        /*01c4*/ 	.word	0x000006f0
        /*01c8*/ 	.word	0x000000ff
        /*01cc*/ 	.word	0x00000140
        /*01d0*/ 	.short	0x0100
        /*01d2*/ 	.byte	0x04
	.zero		1


	//   ....[14]....
        /*01d4*/ 	.word	0x00000700
        /*01d8*/ 	.word	0x000000ff
        /*01dc*/ 	.word	0x00000038
        /*01e0*/ 	.short	0x0100
        /*01e2*/ 	.byte	0x04
	.zero		1


	//   ....[15]....
        /*01e4*/ 	.word	0x00000710
        /*01e8*/ 	.word	0x000000ff
        /*01ec*/ 	.word	0x00000148
        /*01f0*/ 	.short	0x0100
        /*01f2*/ 	.byte	0x04
	.zero		1


	//   ....[16]....
        /*01f4*/ 	.word	0x00000720
        /*01f8*/ 	.word	0x000000ff
        /*01fc*/ 	.word	0x00000040
        /*0200*/ 	.short	0x0100
        /*0202*/ 	.byte	0x04
	.zero		1


	//   ....[17]....
        /*0204*/ 	.word	0x00000730
        /*0208*/ 	.word	0x000000ff
        /*020c*/ 	.word	0x00000150
        /*0210*/ 	.short	0x0100
        /*0212*/ 	.byte	0x04
	.zero		1


	//   ....[18]....
        /*0214*/ 	.word	0x00000740
        /*0218*/ 	.word	0x000000ff
        /*021c*/ 	.word	0x00000048
        /*0220*/ 	.short	0x0100
        /*0222*/ 	.byte	0x04
	.zero		1


	//   ....[19]....
        /*0224*/ 	.word	0x00000750
        /*0228*/ 	.word	0x000000ff
        /*022c*/ 	.word	0x00000158
        /*0230*/ 	.short	0x0100
        /*0232*/ 	.byte	0x04
	.zero		1


	//   ....[20]....
        /*0234*/ 	.word	0x00000760
        /*0238*/ 	.word	0x000000ff
        /*023c*/ 	.word	0x00000050
        /*0240*/ 	.short	0x0100
        /*0242*/ 	.byte	0x04
	.zero		1


	//   ....[21]....
        /*0244*/ 	.word	0x00000770
        /*0248*/ 	.word	0x000000ff
        /*024c*/ 	.word	0x00000160
        /*0250*/ 	.short	0x0100
        /*0252*/ 	.byte	0x04
	.zero		1


	//   ....[22]....
        /*0254*/ 	.word	0x00000780
        /*0258*/ 	.word	0x000000ff
        /*025c*/ 	.word	0x00000058
        /*0260*/ 	.short	0x0100
        /*0262*/ 	.byte	0x04
	.zero		1


	//   ....[23]....
        /*0264*/ 	.word	0x00000790
        /*0268*/ 	.word	0x000000ff
        /*026c*/ 	.word	0x00000168
        /*0270*/ 	.short	0x0100
        /*0272*/ 	.byte	0x04
	.zero		1


	//   ....[24]....
        /*0274*/ 	.word	0x000007a0
        /*0278*/ 	.word	0x000000ff
        /*027c*/ 	.word	0x00000060
        /*0280*/ 	.short	0x0100
        /*0282*/ 	.byte	0x04
	.zero		1


	//   ....[25]....
        /*0284*/ 	.word	0x000007b0
        /*0288*/ 	.word	0x000000ff
        /*028c*/ 	.word	0x00000170
        /*0290*/ 	.short	0x0100
        /*0292*/ 	.byte	0x04
	.zero		1


	//   ....[26]....
        /*0294*/ 	.word	0x000007c0
        /*0298*/ 	.word	0x000000ff
        /*029c*/ 	.word	0x00000068
        /*02a0*/ 	.short	0x0100
        /*02a2*/ 	.byte	0x04
	.zero		1


	//   ....[27]....
        /*02a4*/ 	.word	0x000007d0
        /*02a8*/ 	.word	0x000000ff
        /*02ac*/ 	.word	0x00000178
        /*02b0*/ 	.short	0x0100
        /*02b2*/ 	.byte	0x04
	.zero		1


	//   ....[28]....
        /*02b4*/ 	.word	0x000007e0
        /*02b8*/ 	.word	0x000000ff
        /*02bc*/ 	.word	0x00000070
        /*02c0*/ 	.short	0x0100
        /*02c2*/ 	.byte	0x04
	.zero		1


	//   ....[29]....
        /*02c4*/ 	.word	0x000007f0
        /*02c8*/ 	.word	0x000000ff
        /*02cc*/ 	.word	0x00000180
        /*02d0*/ 	.short	0x0100
        /*02d2*/ 	.byte	0x04
	.zero		1


	//   ....[30]....
        /*02d4*/ 	.word	0x00000800
        /*02d8*/ 	.word	0x000000ff
        /*02dc*/ 	.word	0x00000078
        /*02e0*/ 	.short	0x0100
        /*02e2*/ 	.byte	0x04
	.zero		1


	//   ....[31]....
        /*02e4*/ 	.word	0x00000810
        /*02e8*/ 	.word	0x000000ff
        /*02ec*/ 	.word	0x00000188
        /*02f0*/ 	.short	0x0100
        /*02f2*/ 	.byte	0x04
	.zero		1


	//   ....[32]....
        /*02f4*/ 	.word	0x00000820
        /*02f8*/ 	.word	0x000000ff
        /*02fc*/ 	.word	0x00000080
        /*0300*/ 	.short	0x0100
        /*0302*/ 	.byte	0x04
	.zero		1


	//   ....[33]....
        /*0304*/ 	.word	0x00000830
        /*0308*/ 	.word	0x000000ff
        /*030c*/ 	.word	0x00000190
        /*0310*/ 	.short	0x0100
        /*0312*/ 	.byte	0x04
	.zero		1


	//   ....[34]....
        /*0314*/ 	.word	0x00000840
        /*0318*/ 	.word	0x000000ff
        /*031c*/ 	.word	0x00000088
        /*0320*/ 	.short	0x0100
        /*0322*/ 	.byte	0x04
	.zero		1


	//   ....[35]....
        /*0324*/ 	.word	0x00000850
        /*0328*/ 	.word	0x000000ff
        /*032c*/ 	.word	0x00000198
        /*0330*/ 	.short	0x0100
        /*0332*/ 	.byte	0x04
	.zero		1


	//   ....[36]....
        /*0334*/ 	.word	0x00000860
        /*0338*/ 	.word	0x000000ff
        /*033c*/ 	.word	0x00000090
        /*0340*/ 	.short	0x0100
        /*0342*/ 	.byte	0x04
	.zero		1


	//   ....[37]....
        /*0344*/ 	.word	0x00000870
        /*0348*/ 	.word	0x000000ff
        /*034c*/ 	.word	0x000001a0
        /*0350*/ 	.short	0x0100
        /*0352*/ 	.byte	0x04
	.zero		1


	//   ....[38]....
        /*0354*/ 	.word	0x00000880
        /*0358*/ 	.word	0x000000ff
        /*035c*/ 	.word	0x00000098
        /*0360*/ 	.short	0x0100
        /*0362*/ 	.byte	0x04
	.zero		1


	//   ....[39]....
        /*0364*/ 	.word	0x00000890
        /*0368*/ 	.word	0x000000ff
        /*036c*/ 	.word	0x000001a8
        /*0370*/ 	.short	0x0100
        /*0372*/ 	.byte	0x04
	.zero		1


	//   ....[40]....
        /*0374*/ 	.word	0x000008a0
        /*0378*/ 	.word	0x000000ff
        /*037c*/ 	.word	0x000000a0
        /*0380*/ 	.short	0x0100
        /*0382*/ 	.byte	0x04
	.zero		1


	//   ....[41]....
        /*0384*/ 	.word	0x000008b0
        /*0388*/ 	.word	0x000000ff
        /*038c*/ 	.word	0x000001b0
        /*0390*/ 	.short	0x0100
        /*0392*/ 	.byte	0x04
	.zero		1


	//   ....[42]....
        /*0394*/ 	.word	0x000008c0
        /*0398*/ 	.word	0x000000ff
        /*039c*/ 	.word	0x000000a8
        /*03a0*/ 	.short	0x0100
        /*03a2*/ 	.byte	0x04
	.zero		1


	//   ....[43]....
        /*03a4*/ 	.word	0x000008d0
        /*03a8*/ 	.word	0x000000ff
        /*03ac*/ 	.word	0x000001b8
        /*03b0*/ 	.short	0x0100
        /*03b2*/ 	.byte	0x04
	.zero		1


	//   ....[44]....
        /*03b4*/ 	.word	0x000008e0
        /*03b8*/ 	.word	0x000000ff
        /*03bc*/ 	.word	0x000000b0
        /*03c0*/ 	.short	0x0100
        /*03c2*/ 	.byte	0x04
	.zero		1


	//   ....[45]....
        /*03c4*/ 	.word	0x000008f0
        /*03c8*/ 	.word	0x000000ff
        /*03cc*/ 	.word	0x000001c0
        /*03d0*/ 	.short	0x0100
        /*03d2*/ 	.byte	0x04
	.zero		1


	//   ....[46]....
        /*03d4*/ 	.word	0x00000900
        /*03d8*/ 	.word	0x000000ff
        /*03dc*/ 	.word	0x000000b8
        /*03e0*/ 	.short	0x0100
        /*03e2*/ 	.byte	0x04
	.zero		1


	//   ....[47]....
        /*03e4*/ 	.word	0x00000910
        /*03e8*/ 	.word	0x000000ff
        /*03ec*/ 	.word	0x000001c8
        /*03f0*/ 	.short	0x0100
        /*03f2*/ 	.byte	0x04
	.zero		1


	//   ....[48]....
        /*03f4*/ 	.word	0x00000920
        /*03f8*/ 	.word	0x000000ff
        /*03fc*/ 	.word	0x000000c0
        /*0400*/ 	.short	0x0100
        /*0402*/ 	.byte	0x04
	.zero		1


	//   ....[49]....
        /*0404*/ 	.word	0x00000930
        /*0408*/ 	.word	0x000000ff
        /*040c*/ 	.word	0x000001d0
        /*0410*/ 	.short	0x0100
        /*0412*/ 	.byte	0x04
	.zero		1


	//   ....[50]....
        /*0414*/ 	.word	0x00000940
        /*0418*/ 	.word	0x000000ff
        /*041c*/ 	.word	0x000000c8
        /*0420*/ 	.short	0x0100
        /*0422*/ 	.byte	0x04
	.zero		1


	//   ....[51]....
        /*0424*/ 	.word	0x00000950
        /*0428*/ 	.word	0x000000ff
        /*042c*/ 	.word	0x000001d8
        /*0430*/ 	.short	0x0100
        /*0432*/ 	.byte	0x04
	.zero		1


	//   ....[52]....
        /*0434*/ 	.word	0x00000960
        /*0438*/ 	.word	0x000000ff
        /*043c*/ 	.word	0x000000d0
        /*0440*/ 	.short	0x0100
        /*0442*/ 	.byte	0x04
	.zero		1


	//   ....[53]....
        /*0444*/ 	.word	0x00000970
        /*0448*/ 	.word	0x000000ff
        /*044c*/ 	.word	0x000001e0
        /*0450*/ 	.short	0x0100
        /*0452*/ 	.byte	0x04
	.zero		1


	//   ....[54]....
        /*0454*/ 	.word	0x00000980
        /*0458*/ 	.word	0x000000ff
        /*045c*/ 	.word	0x000000d8
        /*0460*/ 	.short	0x0100
        /*0462*/ 	.byte	0x04
	.zero		1


	//   ....[55]....
        /*0464*/ 	.word	0x00000990
        /*0468*/ 	.word	0x000000ff
        /*046c*/ 	.word	0x000001e8
        /*0470*/ 	.short	0x0100
        /*0472*/ 	.byte	0x04
	.zero		1


	//   ....[56]....
        /*0474*/ 	.word	0x000009a0
        /*0478*/ 	.word	0x000000ff
        /*047c*/ 	.word	0x000000e0
        /*0480*/ 	.short	0x0100
        /*0482*/ 	.byte	0x04
	.zero		1


	//   ....[57]....
        /*0484*/ 	.word	0x000009b0
        /*0488*/ 	.word	0x000000ff
        /*048c*/ 	.word	0x000001f0
        /*0490*/ 	.short	0x0100
        /*0492*/ 	.byte	0x04
	.zero		1


	//   ....[58]....
        /*0494*/ 	.word	0x000009c0
        /*0498*/ 	.word	0x000000ff
        /*049c*/ 	.word	0x000000e8
        /*04a0*/ 	.short	0x0100
        /*04a2*/ 	.byte	0x04
	.zero		1


	//   ....[59]....
        /*04a4*/ 	.word	0x000009d0
        /*04a8*/ 	.word	0x000000ff
        /*04ac*/ 	.word	0x000001f8
        /*04b0*/ 	.short	0x0100
        /*04b2*/ 	.byte	0x04
	.zero		1


	//   ....[60]....
        /*04b4*/ 	.word	0x000009e0
        /*04b8*/ 	.word	0x000000ff
        /*04bc*/ 	.word	0x000000f0
        /*04c0*/ 	.short	0x0100
        /*04c2*/ 	.byte	0x04
	.zero		1


	//   ....[61]....
        /*04c4*/ 	.word	0x000009f0
        /*04c8*/ 	.word	0x000000ff
        /*04cc*/ 	.word	0x00000200
        /*04d0*/ 	.short	0x0100
        /*04d2*/ 	.byte	0x04
	.zero		1


	//   ....[62]....
        /*04d4*/ 	.word	0x00000a00
        /*04d8*/ 	.word	0x000000ff
        /*04dc*/ 	.word	0x000000f8
        /*04e0*/ 	.short	0x0100
        /*04e2*/ 	.byte	0x04
	.zero		1


	//   ....[63]....
        /*04e4*/ 	.word	0x00000a10
        /*04e8*/ 	.word	0x000000ff
        /*04ec*/ 	.word	0x00000208
        /*04f0*/ 	.short	0x0100
        /*04f2*/ 	.byte	0x04
	.zero		1


	//   ....[64]....
        /*04f4*/ 	.word	0x00000a20
        /*04f8*/ 	.word	0x000000ff
        /*04fc*/ 	.word	0x00000100
        /*0500*/ 	.short	0x0100
        /*0502*/ 	.byte	0x04
	.zero		1


	//   ....[65]....
        /*0504*/ 	.word	0x00000a30
        /*0508*/ 	.word	0x000000ff
        /*050c*/ 	.word	0x00000210
        /*0510*/ 	.short	0x0100
        /*0512*/ 	.byte	0x04
	.zero		1


	//   ....[66]....
        /*0514*/ 	.word	0x00000a40
        /*0518*/ 	.word	0x000000ff
        /*051c*/ 	.word	0x00000108
        /*0520*/ 	.short	0x0100
        /*0522*/ 	.byte	0x04
	.zero		1


	//   ....[67]....
        /*0524*/ 	.word	0x00000a50
        /*0528*/ 	.word	0x000000ff
        /*052c*/ 	.word	0x00000218
        /*0530*/ 	.short	0x0100
        /*0532*/ 	.byte	0x04
	.zero		1


	//   ....[68]....
        /*0534*/ 	.word	0x00000b90
        /*0538*/ 	.word	0x000000ff
        /*053c*/ 	.word	0x00000220
        /*0540*/ 	.short	0x0100
        /*0542*/ 	.byte	0x04
	.zero		1


	//   ....[69]....
        /*0544*/ 	.word	0x00000ba0
        /*0548*/ 	.word	0x000000ff
        /*054c*/ 	.word	0x00000230
        /*0550*/ 	.short	0x0100
        /*0552*/ 	.byte	0x04
	.zero		1


	//   ....[70]....
        /*0554*/ 	.word	0x00000bb0
        /*0558*/ 	.word	0x000000ff
        /*055c*/ 	.word	0x00000228
        /*0560*/ 	.short	0x0100
        /*0562*/ 	.byte	0x04
	.zero		1


	//   ....[71]....
        /*0564*/ 	.word	0x00000bc0
        /*0568*/ 	.word	0x000000ff
        /*056c*/ 	.word	0x00000238
        /*0570*/ 	.short	0x0100
        /*0572*/ 	.byte	0x04
	.zero		1


	//   ....[72]....
        /*0574*/ 	.word	0x00000cb0
        /*0578*/ 	.word	0x000000ff
        /*057c*/ 	.word	0x00000240
        /*0580*/ 	.short	0x0100
        /*0582*/ 	.byte	0x06
	.zero		1


	//   ....[73]....
        /*0584*/ 	.word	0x00000cc0
        /*0588*/ 	.word	0x000000ff
        /*058c*/ 	.word	0x00000248
        /*0590*/ 	.short	0x0100
        /*0592*/ 	.byte	0x06
	.zero		1


	//   ....[74]....
        /*0594*/ 	.word	0x00000e00
        /*0598*/ 	.word	0x000000ff
        /*059c*/ 	.word	0x00000250
        /*05a0*/ 	.short	0x0100
        /*05a2*/ 	.byte	0x06
	.zero		1


	//   ....[75]....
        /*05a4*/ 	.word	0x00000e10
        /*05a8*/ 	.word	0x000000ff
        /*05ac*/ 	.word	0x00000260
        /*05b0*/ 	.short	0x0100
        /*05b2*/ 	.byte	0x06
	.zero		1


	//   ....[76]....
        /*05b4*/ 	.word	0x00000e20
        /*05b8*/ 	.word	0x000000ff
        /*05bc*/ 	.word	0x00000258
        /*05c0*/ 	.short	0x0100
        /*05c2*/ 	.byte	0x06
	.zero		1


	//   ....[77]....
        /*05c4*/ 	.word	0x00000e30
        /*05c8*/ 	.word	0x000000ff
        /*05cc*/ 	.word	0x00000268
        /*05d0*/ 	.short	0x0100
        /*05d2*/ 	.byte	0x06
	.zero		1


	//   ....[78]....
        /*05d4*/ 	.word	0x00000f60
        /*05d8*/ 	.word	0x000000ff
        /*05dc*/ 	.word	0x00000270
        /*05e0*/ 	.short	0x0100
        /*05e2*/ 	.byte	0x04
	.zero		1


	//   ....[79]....
        /*05e4*/ 	.word	0x00000f70
        /*05e8*/ 	.word	0x000000ff
        /*05ec*/ 	.word	0x00000290
        /*05f0*/ 	.short	0x0100
        /*05f2*/ 	.byte	0x04
	.zero		1


	//   ....[80]....
        /*05f4*/ 	.word	0x00000f80
        /*05f8*/ 	.word	0x000000ff
        /*05fc*/ 	.word	0x00000278
        /*0600*/ 	.short	0x0100
        /*0602*/ 	.byte	0x04
	.zero		1


	//   ....[81]....
        /*0604*/ 	.word	0x00000f90
        /*0608*/ 	.word	0x000000ff
        /*060c*/ 	.word	0x00000298
        /*0610*/ 	.short	0x0100
        /*0612*/ 	.byte	0x04
	.zero		1


	//   ....[82]....
        /*0614*/ 	.word	0x00000fa0
        /*0618*/ 	.word	0x000000ff
        /*061c*/ 	.word	0x00000280
        /*0620*/ 	.short	0x0100
        /*0622*/ 	.byte	0x04
	.zero		1


	//   ....[83]....
        /*0624*/ 	.word	0x00000fb0
        /*0628*/ 	.word	0x000000ff
        /*062c*/ 	.word	0x000002a0
        /*0630*/ 	.short	0x0100
        /*0632*/ 	.byte	0x04
	.zero		1


	//   ....[84]....
        /*0634*/ 	.word	0x00000fc0
        /*0638*/ 	.word	0x000000ff
        /*063c*/ 	.word	0x00000288
        /*0640*/ 	.short	0x0100
        /*0642*/ 	.byte	0x04
	.zero		1


	//   ....[85]....
        /*0644*/ 	.word	0x00000fd0
        /*0648*/ 	.word	0x000000ff
        /*064c*/ 	.word	0x000002a8
        /*0650*/ 	.short	0x0100
        /*0652*/ 	.byte	0x04
	.zero		1


	//   ....[86]....
        /*0654*/ 	.word	0x000010c0
        /*0658*/ 	.word	0x000000ff
        /*065c*/ 	.word	0x000002b0
        /*0660*/ 	.short	0x0100
        /*0662*/ 	.byte	0x04
	.zero		1


	//   ....[87]....
        /*0664*/ 	.word	0x000010d0
        /*0668*/ 	.word	0x000000ff
        /*066c*/ 	.word	0x000002c0
        /*0670*/ 	.short	0x0100
        /*0672*/ 	.byte	0x04
	.zero		1


	//   ....[88]....
        /*0674*/ 	.word	0x000010e0
        /*0678*/ 	.word	0x000000ff
        /*067c*/ 	.word	0x000002b8
        /*0680*/ 	.short	0x0100
        /*0682*/ 	.byte	0x04
	.zero		1


	//   ....[89]....
        /*0684*/ 	.word	0x000010f0
        /*0688*/ 	.word	0x000000ff
        /*068c*/ 	.word	0x000002c8
        /*0690*/ 	.short	0x0100
        /*0692*/ 	.byte	0x04
	.zero		1


	//   ....[90]....
        /*0694*/ 	.word	0x00001e50
        /*0698*/ 	.word	0x00000000
        /*069c*/ 	.word	0x000002c0
        /*06a0*/ 	.short	0x010a
        /*06a2*/ 	.byte	0xff
	.zero		1


	//   ....[91]....
        /*06a4*/ 	.word	0x00001e70
        /*06a8*/ 	.word	0x00000000
        /*06ac*/ 	.word	0x000002b0
        /*06b0*/ 	.short	0x0101
        /*06b2*/ 	.byte	0xff
	.zero		1


	//   ....[92]....
        /*06b4*/ 	.word	0x00001f30
        /*06b8*/ 	.word	0x000000ff
        /*06bc*/ 	.word	0x00000110
        /*06c0*/ 	.short	0x010a
        /*06c2*/ 	.byte	0x04
	.zero		1


	//   ....[93]....
        /*06c4*/ 	.word	0x00001fc0
        /*06c8*/ 	.word	0x000000ff
        /*06cc*/ 	.word	0x00000110
        /*06d0*/ 	.short	0x010a
        /*06d2*/ 	.byte	0x21
	.zero		1


	//   ....[94]....
        /*06d4*/ 	.word	0x00002150
        /*06d8*/ 	.word	0x000000ff
        /*06dc*/ 	.word	0x00000110
        /*06e0*/ 	.short	0x010a
        /*06e2*/ 	.byte	0x05
	.zero		1


	//   ....[95]....
        /*06e4*/ 	.word	0x00002280
        /*06e8*/ 	.word	0x000000ff
        /*06ec*/ 	.word	0x00000248
        /*06f0*/ 	.short	0x0101
        /*06f2*/ 	.byte	0x15
	.zero		1


	//   ....[96]....
        /*06f4*/ 	.word	0x000022a0
        /*06f8*/ 	.word	0x000000ff
        /*06fc*/ 	.word	0x00000110
        /*0700*/ 	.short	0x010a
        /*0702*/ 	.byte	0x04
	.zero		1


	//   ....[97]....
        /*0704*/ 	.word	0x00002320
        /*0708*/ 	.word	0x000000ff
        /*070c*/ 	.word	0x00000110
        /*0710*/ 	.short	0x010a
        /*0712*/ 	.byte	0x11
	.zero		1


	//   ....[98]....
        /*0714*/ 	.word	0x000024b0
        /*0718*/ 	.word	0x000000ff
        /*071c*/ 	.word	0x00000110
        /*0720*/ 	.short	0x010a
        /*0722*/ 	.byte	0x05
	.zero		1


	//   ....[99]....
        /*0724*/ 	.word	0x000025f0
        /*0728*/ 	.word	0x00000003
        /*072c*/ 	.word	0x00000250
        /*0730*/ 	.short	0x010a
        /*0732*/ 	.byte	0xff
	.zero		1


	//   ....[100]....
        /*0734*/ 	.word	0x00002740
        /*0738*/ 	.word	0x00000000
        /*073c*/ 	.word	0x00000000
        /*0740*/ 	.short	0x0101
        /*0742*/ 	.byte	0xff
	.zero		1


	//   ....[101]....
        /*0744*/ 	.word	0x00002ce0
        /*0748*/ 	.word	0x000000ff
        /*074c*/ 	.word	0x00000000
        /*0750*/ 	.short	0x010a
        /*0752*/ 	.byte	0x04
	.zero		1


	//   ....[102]....
        /*0754*/ 	.word	0x00002d70
        /*0758*/ 	.word	0x000000ff
        /*075c*/ 	.word	0x00000000
        /*0760*/ 	.short	0x010a
        /*0762*/ 	.byte	0x05
	.zero		1


	//   ....[103]....
        /*0764*/ 	.word	0x00002e00
        /*0768*/ 	.word	0x000000ff
        /*076c*/ 	.word	0x00000000
        /*0770*/ 	.short	0x010a
        /*0772*/ 	.byte	0x05
	.zero		1


	//   ....[104]....
        /*0774*/ 	.word	0x00002e90
        /*0778*/ 	.word	0x000000ff
        /*077c*/ 	.word	0x00000000
        /*0780*/ 	.short	0x010a
        /*0782*/ 	.byte	0x05
	.zero		1


	//   ....[105]....
        /*0784*/ 	.word	0x00002f20
        /*0788*/ 	.word	0x000000ff
        /*078c*/ 	.word	0x00000000
        /*0790*/ 	.short	0x010a
        /*0792*/ 	.byte	0x05
	.zero		1


	//   ....[106]....
        /*0794*/ 	.word	0x00002fb0
        /*0798*/ 	.word	0x000000ff
        /*079c*/ 	.word	0x00000000
        /*07a0*/ 	.short	0x010a
        /*07a2*/ 	.byte	0x05
	.zero		1


	//   ....[107]....
        /*07a4*/ 	.word	0x00003040
        /*07a8*/ 	.word	0x000000ff
        /*07ac*/ 	.word	0x00000000
        /*07b0*/ 	.short	0x010a
        /*07b2*/ 	.byte	0x05
	.zero		1


	//   ....[108]....
        /*07b4*/ 	.word	0x000030d0
        /*07b8*/ 	.word	0x000000ff
        /*07bc*/ 	.word	0x00000000
        /*07c0*/ 	.short	0x010a
        /*07c2*/ 	.byte	0x05
	.zero		1


	//   ....[109]....
        /*07c4*/ 	.word	0x00003160
        /*07c8*/ 	.word	0x000000ff
        /*07cc*/ 	.word	0x00000000
        /*07d0*/ 	.short	0x010a
        /*07d2*/ 	.byte	0x05
	.zero		1


	//   ....[110]....
        /*07d4*/ 	.word	0x000031f0
        /*07d8*/ 	.word	0x000000ff
        /*07dc*/ 	.word	0x00000000
        /*07e0*/ 	.short	0x010a
        /*07e2*/ 	.byte	0x05
	.zero		1


	//   ....[111]....
        /*07e4*/ 	.word	0x00003280
        /*07e8*/ 	.word	0x000000ff
        /*07ec*/ 	.word	0x00000000
        /*07f0*/ 	.short	0x010a
        /*07f2*/ 	.byte	0x05
	.zero		1


	//   ....[112]....
        /*07f4*/ 	.word	0x00003310
        /*07f8*/ 	.word	0x000000ff
        /*07fc*/ 	.word	0x00000000
        /*0800*/ 	.short	0x010a
        /*0802*/ 	.byte	0x05
	.zero		1


	//   ....[113]....
        /*0804*/ 	.word	0x000033a0
        /*0808*/ 	.word	0x000000ff
        /*080c*/ 	.word	0x00000000
        /*0810*/ 	.short	0x010a
        /*0812*/ 	.byte	0x05
	.zero		1


	//   ....[114]....
        /*0814*/ 	.word	0x00003430
        /*0818*/ 	.word	0x000000ff
        /*081c*/ 	.word	0x00000000
        /*0820*/ 	.short	0x010a
        /*0822*/ 	.byte	0x05
	.zero		1


	//   ....[115]....
        /*0824*/ 	.word	0x000034c0
        /*0828*/ 	.word	0x000000ff
        /*082c*/ 	.word	0x00000000
        /*0830*/ 	.short	0x010a
        /*0832*/ 	.byte	0x05
	.zero		1


	//   ....[116]....
        /*0834*/ 	.word	0x00003550
        /*0838*/ 	.word	0x000000ff
        /*083c*/ 	.word	0x00000000
        /*0840*/ 	.short	0x010a
        /*0842*/ 	.byte	0x05
	.zero		1


	//   ....[117]....
        /*0844*/ 	.word	0x000035e0
        /*0848*/ 	.word	0x000000ff
        /*084c*/ 	.word	0x00000000
        /*0850*/ 	.short	0x010a
        /*0852*/ 	.byte	0x05
	.zero		1


	//   ....[118]....
        /*0854*/ 	.word	0x00003670
        /*0858*/ 	.word	0x000000ff
        /*085c*/ 	.word	0x00000000
        /*0860*/ 	.short	0x010a
        /*0862*/ 	.byte	0x05
	.zero		1


	//   ....[119]....
        /*0864*/ 	.word	0x00003700
        /*0868*/ 	.word	0x000000ff
        /*086c*/ 	.word	0x00000000
        /*0870*/ 	.short	0x010a
        /*0872*/ 	.byte	0x05
	.zero		1


	//   ....[120]....
        /*0874*/ 	.word	0x00003790
        /*0878*/ 	.word	0x000000ff
        /*087c*/ 	.word	0x00000000
        /*0880*/ 	.short	0x010a
        /*0882*/ 	.byte	0x05
	.zero		1


	//   ....[121]....
        /*0884*/ 	.word	0x00003820
        /*0888*/ 	.word	0x000000ff
        /*088c*/ 	.word	0x00000000
        /*0890*/ 	.short	0x010a
        /*0892*/ 	.byte	0x05
	.zero		1


	//   ....[122]....
        /*0894*/ 	.word	0x000038b0
        /*0898*/ 	.word	0x000000ff
        /*089c*/ 	.word	0x00000000
        /*08a0*/ 	.short	0x010a
        /*08a2*/ 	.byte	0x05
	.zero		1


	//   ....[123]....
        /*08a4*/ 	.word	0x00003940
        /*08a8*/ 	.word	0x000000ff
        /*08ac*/ 	.word	0x00000000
        /*08b0*/ 	.short	0x010a
        /*08b2*/ 	.byte	0x05
	.zero		1


	//   ....[124]....
        /*08b4*/ 	.word	0x000039d0
        /*08b8*/ 	.word	0x000000ff
        /*08bc*/ 	.word	0x00000000
        /*08c0*/ 	.short	0x010a
        /*08c2*/ 	.byte	0x05
	.zero		1


	//   ....[125]....
        /*08c4*/ 	.word	0x00003a60
        /*08c8*/ 	.word	0x000000ff
        /*08cc*/ 	.word	0x00000000
        /*08d0*/ 	.short	0x010a
        /*08d2*/ 	.byte	0x05
	.zero		1


	//   ....[126]....
        /*08d4*/ 	.word	0x00003af0
        /*08d8*/ 	.word	0x000000ff
        /*08dc*/ 	.word	0x00000000
        /*08e0*/ 	.short	0x010a
        /*08e2*/ 	.byte	0x05
	.zero		1


	//   ....[127]....
        /*08e4*/ 	.word	0x00003b80
        /*08e8*/ 	.word	0x000000ff
        /*08ec*/ 	.word	0x00000000
        /*08f0*/ 	.short	0x010a
        /*08f2*/ 	.byte	0x05
	.zero		1


	//   ....[128]....
        /*08f4*/ 	.word	0x00003c10
        /*08f8*/ 	.word	0x000000ff
        /*08fc*/ 	.word	0x00000000
        /*0900*/ 	.short	0x010a
        /*0902*/ 	.byte	0x05
	.zero		1


	//   ....[129]....
        /*0904*/ 	.word	0x00003ca0
        /*0908*/ 	.word	0x000000ff
        /*090c*/ 	.word	0x00000000
        /*0910*/ 	.short	0x010a
        /*0912*/ 	.byte	0x05
	.zero		1


	//   ....[130]....
        /*0914*/ 	.word	0x00003d30
        /*0918*/ 	.word	0x000000ff
        /*091c*/ 	.word	0x00000000
        /*0920*/ 	.short	0x010a
        /*0922*/ 	.byte	0x05
	.zero		1


	//   ....[131]....
        /*0924*/ 	.word	0x00003dc0
        /*0928*/ 	.word	0x000000ff
        /*092c*/ 	.word	0x00000000
        /*0930*/ 	.short	0x010a
        /*0932*/ 	.byte	0x05
	.zero		1


	//   ....[132]....
        /*0934*/ 	.word	0x00003e50
        /*0938*/ 	.word	0x000000ff
        /*093c*/ 	.word	0x00000000
        /*0940*/ 	.short	0x010a
        /*0942*/ 	.byte	0x05
	.zero		1


	//   ....[133]....
        /*0944*/ 	.word	0x00003ee0
        /*0948*/ 	.word	0x000000ff
        /*094c*/ 	.word	0x00000000
        /*0950*/ 	.short	0x010a
        /*0952*/ 	.byte	0x05
	.zero		1


	//   ....[134]....
        /*0954*/ 	.word	0x00003f80
        /*0958*/ 	.word	0x00000000
        /*095c*/ 	.word	0x00000000
        /*0960*/ 	.short	0x010a
        /*0962*/ 	.byte	0xff
	.zero		1


	//   ....[135]....
        /*0964*/ 	.word	0x000040c0
        /*0968*/ 	.word	0x00000002
        /*096c*/ 	.word	0x000002b0
        /*0970*/ 	.short	0x010a
        /*0972*/ 	.byte	0xff
	.zero		1


	//   ....[136]....
        /*0974*/ 	.word	0x00004120
        /*0978*/ 	.word	0x00000004
        /*097c*/ 	.word	0x00000000
        /*0980*/ 	.short	0x0101
        /*0982*/ 	.byte	0xff
	.zero		1


	//   ....[137]....
        /*0984*/ 	.word	0x00004140
        /*0988*/ 	.word	0x000000ff
        /*098c*/ 	.word	0x00000260
        /*0990*/ 	.short	0x010a
        /*0992*/ 	.byte	0x04
	.zero		1


	//   ....[138]....
        /*0994*/ 	.word	0x00004260
        /*0998*/ 	.word	0x00000002
        /*099c*/ 	.word	0x00000250
        /*09a0*/ 	.short	0x010a
        /*09a2*/ 	.byte	0xff
	.zero		1


	//   ....[139]....
        /*09a4*/ 	.word	0x00004370
        /*09a8*/ 	.word	0x00000002
        /*09ac*/ 	.word	0x00000000
        /*09b0*/ 	.short	0x0101
        /*09b2*/ 	.byte	0xff
	.zero		1


	//   ....[140]....
        /*09b4*/ 	.word	0x00004400
        /*09b8*/ 	.word	0x000000ff
        /*09bc*/ 	.word	0x00000260
        /*09c0*/ 	.short	0x0106
        /*09c2*/ 	.byte	0x04
	.zero		1


	//   ....[141]....
        /*09c4*/ 	.word	0x00004420
        /*09c8*/ 	.word	0x000000ff
        /*09cc*/ 	.word	0x00000260
        /*09d0*/ 	.short	0x010a
        /*09d2*/ 	.byte	0x04
	.zero		1


	//   ....[142]....
        /*09d4*/ 	.word	0x000044b0
        /*09d8*/ 	.word	0x000000ff
        /*09dc*/ 	.word	0x00000260
        /*09e0*/ 	.short	0x0106
        /*09e2*/ 	.byte	0x07
	.zero		1


	//   ....[143]....
        /*09e4*/ 	.word	0x000044f0
        /*09e8*/ 	.word	0x00000000
        /*09ec*/ 	.word	0x00000260
        /*09f0*/ 	.short	0x010a
        /*09f2*/ 	.byte	0xff
	.zero		1


	//   ....[144]....
        /*09f4*/ 	.word	0x000049f0
        /*09f8*/ 	.word	0x00000000
        /*09fc*/ 	.word	0x00000250
        /*0a00*/ 	.short	0x010a
        /*0a02*/ 	.byte	0xff
	.zero		1


	//   ....[145]....
        /*0a04*/ 	.word	0x00004af0
        /*0a08*/ 	.word	0x00000003
        /*0a0c*/ 	.word	0x00000000
        /*0a10*/ 	.short	0x0101
        /*0a12*/ 	.byte	0xff
	.zero		1


	//   ....[146]....
        /*0a14*/ 	.word	0x00004b00
        /*0a18*/ 	.word	0x000000ff
        /*0a1c*/ 	.word	0x00000000
        /*0a20*/ 	.short	0x010a
        /*0a22*/ 	.byte	0x04
	.zero		1


	//   ....[147]....
        /*0a24*/ 	.word	0x00004b20
        /*0a28*/ 	.word	0x000000ff
        /*0a2c*/ 	.word	0x00000290
        /*0a30*/ 	.short	0x010a
        /*0a32*/ 	.byte	0x13
	.zero		1


	//   ....[148]....
        /*0a34*/ 	.word	0x00004c60
        /*0a38*/ 	.word	0x000000ff
        /*0a3c*/ 	.word	0x00000000
        /*0a40*/ 	.short	0x010a
        /*0a42*/ 	.byte	0x06
	.zero		1


	//   ....[149]....
        /*0a44*/ 	.word	0x00004d60
        /*0a48*/ 	.word	0x000000ff
        /*0a4c*/ 	.word	0x00000000
        /*0a50*/ 	.short	0x010a
        /*0a52*/ 	.byte	0x04
	.zero		1


	//   ....[150]....
        /*0a54*/ 	.word	0x00004f40
        /*0a58*/ 	.word	0x000000ff
        /*0a5c*/ 	.word	0x00000000
        /*0a60*/ 	.short	0x010a
        /*0a62*/ 	.byte	0x04
	.zero		1


	//   ....[151]....
        /*0a64*/ 	.word	0x00004fd0
        /*0a68*/ 	.word	0x000000ff
        /*0a6c*/ 	.word	0x00000000
        /*0a70*/ 	.short	0x010a
        /*0a72*/ 	.byte	0x05
	.zero		1


	//   ....[152]....
        /*0a74*/ 	.word	0x00005060
        /*0a78*/ 	.word	0x000000ff
        /*0a7c*/ 	.word	0x00000000
        /*0a80*/ 	.short	0x010a
        /*0a82*/ 	.byte	0x05
	.zero		1


	//   ....[153]....
        /*0a84*/ 	.word	0x000050f0
        /*0a88*/ 	.word	0x000000ff
        /*0a8c*/ 	.word	0x00000000
        /*0a90*/ 	.short	0x010a
        /*0a92*/ 	.byte	0x04
	.zero		1


	//   ....[154]....
        /*0a94*/ 	.word	0x000055c0
        /*0a98*/ 	.word	0x0000000c
        /*0a9c*/ 	.word	0x00000250
        /*0aa0*/ 	.short	0x010a
        /*0aa2*/ 	.byte	0xff
	.zero		1


	//   ....[155]....
        /*0aa4*/ 	.word	0x00005730
        /*0aa8*/ 	.word	0x00000000
        /*0aac*/ 	.word	0x00000000
        /*0ab0*/ 	.short	0x0101
        /*0ab2*/ 	.byte	0xff
	.zero		1


	//   ....[156]....
        /*0ab4*/ 	.word	0x00005bc0
        /*0ab8*/ 	.word	0x000000ff
        /*0abc*/ 	.word	0x00000248
        /*0ac0*/ 	.short	0x010a
        /*0ac2*/ 	.byte	0x15
	.zero		1


	//   ....[157]....
        /*0ac4*/ 	.word	0x00005d40
        /*0ac8*/ 	.word	0x000000ff
        /*0acc*/ 	.word	0x00000230
        /*0ad0*/ 	.short	0x010a
        /*0ad2*/ 	.byte	0x15
	.zero		1


	//   ....[158]....
        /*0ad4*/ 	.word	0x00005eb0
        /*0ad8*/ 	.word	0x000000ff
        /*0adc*/ 	.word	0x00000220
        /*0ae0*/ 	.short	0x010b
        /*0ae2*/ 	.byte	0x15
	.zero		1


	//   ....[159]....
        /*0ae4*/ 	.word	0x00005ec0
        /*0ae8*/ 	.word	0x000000ff
        /*0aec*/ 	.word	0x00000000
        /*0af0*/ 	.short	0x0101
        /*0af2*/ 	.byte	0x22
	.zero		1


	//   ....[160]....
        /*0af4*/ 	.word	0x00005ed0
        /*0af8*/ 	.word	0x000000ff
        /*0afc*/ 	.word	0x00000238
        /*0b00*/ 	.short	0x010a
        /*0b02*/ 	.byte	0x15
	.zero		1


	//   ....[161]....
        /*0b04*/ 	.word	0x000060b0
        /*0b08*/ 	.word	0x000000ff
        /*0b0c*/ 	.word	0x00000228
        /*0b10*/ 	.short	0x010b
        /*0b12*/ 	.byte	0x15
	.zero		1


	//   ....[162]....
        /*0b14*/ 	.word	0x000060c0
        /*0b18*/ 	.word	0x000000ff
        /*0b1c*/ 	.word	0x00000000
        /*0b20*/ 	.short	0x0101
        /*0b22*/ 	.byte	0x21
	.zero		1


	//   ....[163]....
        /*0b24*/ 	.word	0x000060f0
        /*0b28*/ 	.word	0x000000ff
        /*0b2c*/ 	.word	0x00000230
        /*0b30*/ 	.short	0x010a
        /*0b32*/ 	.byte	0x15
	.zero		1


	//   ....[164]....
        /*0b34*/ 	.word	0x00006130
        /*0b38*/ 	.word	0x00000000
        /*0b3c*/ 	.word	0x00000238
        /*0b40*/ 	.short	0x010a
        /*0b42*/ 	.byte	0xff
	.zero		1


	//   ....[165]....
        /*0b44*/ 	.word	0x00006470
        /*0b48*/ 	.word	0x00000003
        /*0b4c*/ 	.word	0x00000250
        /*0b50*/ 	.short	0x010a
        /*0b52*/ 	.byte	0xff
	.zero		1


	//   ....[166]....
        /*0b54*/ 	.word	0x000065f0
        /*0b58*/ 	.word	0x00000000
        /*0b5c*/ 	.word	0x00000000
        /*0b60*/ 	.short	0x0101
        /*0b62*/ 	.byte	0xff
	.zero		1


	//   ....[167]....
        /*0b64*/ 	.word	0x00007120
        /*0b68*/ 	.word	0x00000002
        /*0b6c*/ 	.word	0x00000220
        /*0b70*/ 	.short	0x010a
        /*0b72*/ 	.byte	0xff
	.zero		1


	//   ....[168]....
        /*0b74*/ 	.word	0x00007160
        /*0b78*/ 	.word	0x00000063
        /*0b7c*/ 	.word	0x00000270
        /*0b80*/ 	.short	0x010a
        /*0b82*/ 	.byte	0xff
	.zero		1


	//   ....[169]....
        /*0b84*/ 	.word	0x00007250
        /*0b88*/ 	.word	0x00000002
        /*0b8c*/ 	.word	0x00000220
        /*0b90*/ 	.short	0x010a
        /*0b92*/ 	.byte	0xff
	.zero		1


	//   ....[170]....
        /*0b94*/ 	.word	0x00007380
        /*0b98*/ 	.word	0x00000000
        /*0b9c*/ 	.word	0x00000000
        /*0ba0*/ 	.short	0x0101
        /*0ba2*/ 	.byte	0xff
	.zero		1


	//   ....[171]....
        /*0ba4*/ 	.word	0x000073e0
        /*0ba8*/ 	.word	0x00000063
        /*0bac*/ 	.word	0x00000270
        /*0bb0*/ 	.short	0x010a
        /*0bb2*/ 	.byte	0xff
	.zero		1


	//   ....[172]....
        /*0bb4*/ 	.word	0x00007f30
        /*0bb8*/ 	.word	0x00000070
        /*0bbc*/ 	.word	0x00000220
        /*0bc0*/ 	.short	0x010a
        /*0bc2*/ 	.byte	0xff
	.zero		1


	//   ....[173]....
        /*0bc4*/ 	.word	0x00008000
        /*0bc8*/ 	.word	0x00000070
        /*0bcc*/ 	.word	0x00000220
        /*0bd0*/ 	.short	0x010a
        /*0bd2*/ 	.byte	0xff
	.zero		1


	//   ....[174]....
        /*0bd4*/ 	.word	0x00008130
        /*0bd8*/ 	.word	0x00000000
        /*0bdc*/ 	.word	0x00000000
        /*0be0*/ 	.short	0x0101
        /*0be2*/ 	.byte	0xff
	.zero		1


	//   ....[175]....
        /*0be4*/ 	.word	0x000085a0
        /*0be8*/ 	.word	0x000000ff
        /*0bec*/ 	.word	0x00000000
        /*0bf0*/ 	.short	0x0101
        /*0bf2*/ 	.byte	0x04
	.zero		1


	//   ....[176]....
        /*0bf4*/ 	.word	0x00008da0
        /*0bf8*/ 	.word	0x00000000
        /*0bfc*/ 	.word	0x000002c0
        /*0c00*/ 	.short	0x010a
        /*0c02*/ 	.byte	0xff
	.zero		1


	//   ....[177]....
        /*0c04*/ 	.word	0x00008e00
        /*0c08*/ 	.word	0x00000000
        /*0c0c*/ 	.word	0x00000110
        /*0c10*/ 	.short	0x010a
        /*0c12*/ 	.byte	0xff
	.zero		1


	//   ....[178]....
        /*0c14*/ 	.word	0x00008e60
        /*0c18*/ 	.word	0x00000000
        /*0c1c*/ 	.word	0x00000110
        /*0c20*/ 	.short	0x010a
        /*0c22*/ 	.byte	0xff
	.zero		1


	//   ....[179]....
        /*0c24*/ 	.word	0x00008eb0
        /*0c28*/ 	.word	0x00000003
        /*0c2c*/ 	.word	0x00000250
        /*0c30*/ 	.short	0x010a
        /*0c32*/ 	.byte	0xff
	.zero		1


	//   ....[180]....
        /*0c34*/ 	.word	0x00008f10
        /*0c38*/ 	.word	0x00000000
        /*0c3c*/ 	.word	0x00000000
        /*0c40*/ 	.short	0x010a
        /*0c42*/ 	.byte	0xff
	.zero		1


	//   ....[181]....
        /*0c44*/ 	.word	0x00008f70
        /*0c48*/ 	.word	0x00000000
        /*0c4c*/ 	.word	0x00000000
        /*0c50*/ 	.short	0x010a
        /*0c52*/ 	.byte	0xff
	.zero		1


	//   ....[182]....
        /*0c54*/ 	.word	0x00008fd0
        /*0c58*/ 	.word	0x00000000
        /*0c5c*/ 	.word	0x00000000
        /*0c60*/ 	.short	0x010a
        /*0c62*/ 	.byte	0xff
	.zero		1


	//   ....[183]....
        /*0c64*/ 	.word	0x00009030
        /*0c68*/ 	.word	0x00000000
        /*0c6c*/ 	.word	0x00000000
        /*0c70*/ 	.short	0x010a
        /*0c72*/ 	.byte	0xff
	.zero		1


	//   ....[184]....
        /*0c74*/ 	.word	0x00009090
        /*0c78*/ 	.word	0x00000000
        /*0c7c*/ 	.word	0x00000000
        /*0c80*/ 	.short	0x010a
        /*0c82*/ 	.byte	0xff
	.zero		1


	//   ....[185]....
        /*0c84*/ 	.word	0x000090f0
        /*0c88*/ 	.word	0x00000000
        /*0c8c*/ 	.word	0x00000000
        /*0c90*/ 	.short	0x010a
        /*0c92*/ 	.byte	0xff
	.zero		1


	//   ....[186]....
        /*0c94*/ 	.word	0x00009150
        /*0c98*/ 	.word	0x00000000
        /*0c9c*/ 	.word	0x00000000
        /*0ca0*/ 	.short	0x010a
        /*0ca2*/ 	.byte	0xff
	.zero		1


	//   ....[187]....
        /*0ca4*/ 	.word	0x000091b0
        /*0ca8*/ 	.word	0x00000000
        /*0cac*/ 	.word	0x00000000
        /*0cb0*/ 	.short	0x010a
        /*0cb2*/ 	.byte	0xff
	.zero		1


	//   ....[188]....
        /*0cb4*/ 	.word	0x00009210
        /*0cb8*/ 	.word	0x00000000
        /*0cbc*/ 	.word	0x00000000
        /*0cc0*/ 	.short	0x010a
        /*0cc2*/ 	.byte	0xff
	.zero		1


	//   ....[189]....
        /*0cc4*/ 	.word	0x00009270
        /*0cc8*/ 	.word	0x00000000
        /*0ccc*/ 	.word	0x00000000
        /*0cd0*/ 	.short	0x010a
        /*0cd2*/ 	.byte	0xff
	.zero		1


	//   ....[190]....
        /*0cd4*/ 	.word	0x000092d0
        /*0cd8*/ 	.word	0x00000000
        /*0cdc*/ 	.word	0x00000000
        /*0ce0*/ 	.short	0x010a
        /*0ce2*/ 	.byte	0xff
	.zero		1


	//   ....[191]....
        /*0ce4*/ 	.word	0x00009330
        /*0ce8*/ 	.word	0x00000000
        /*0cec*/ 	.word	0x00000000
        /*0cf0*/ 	.short	0x010a
        /*0cf2*/ 	.byte	0xff
	.zero		1


	//   ....[192]....
        /*0cf4*/ 	.word	0x00009390
        /*0cf8*/ 	.word	0x00000000
        /*0cfc*/ 	.word	0x00000000
        /*0d00*/ 	.short	0x010a
        /*0d02*/ 	.byte	0xff
	.zero		1


	//   ....[193]....
        /*0d04*/ 	.word	0x000093f0
        /*0d08*/ 	.word	0x00000000
        /*0d0c*/ 	.word	0x00000000
        /*0d10*/ 	.short	0x010a
        /*0d12*/ 	.byte	0xff
	.zero		1


	//   ....[194]....
        /*0d14*/ 	.word	0x00009450
        /*0d18*/ 	.word	0x00000000
        /*0d1c*/ 	.word	0x00000000
        /*0d20*/ 	.short	0x010a
        /*0d22*/ 	.byte	0xff
	.zero		1


	//   ....[195]....
        /*0d24*/ 	.word	0x000094b0
        /*0d28*/ 	.word	0x00000000
        /*0d2c*/ 	.word	0x00000000
        /*0d30*/ 	.short	0x010a
        /*0d32*/ 	.byte	0xff
	.zero		1


	//   ....[196]....
        /*0d34*/ 	.word	0x00009510
        /*0d38*/ 	.word	0x00000000
        /*0d3c*/ 	.word	0x00000000
        /*0d40*/ 	.short	0x010a
        /*0d42*/ 	.byte	0xff
	.zero		1


	//   ....[197]....
        /*0d44*/ 	.word	0x00009570
        /*0d48*/ 	.word	0x00000000
        /*0d4c*/ 	.word	0x00000000
        /*0d50*/ 	.short	0x010a
        /*0d52*/ 	.byte	0xff
	.zero		1


	//   ....[198]....
        /*0d54*/ 	.word	0x000095d0
        /*0d58*/ 	.word	0x00000000
        /*0d5c*/ 	.word	0x00000000
        /*0d60*/ 	.short	0x010a
        /*0d62*/ 	.byte	0xff
	.zero		1


	//   ....[199]....
        /*0d64*/ 	.word	0x00009630
        /*0d68*/ 	.word	0x00000000
        /*0d6c*/ 	.word	0x00000000
        /*0d70*/ 	.short	0x010a
        /*0d72*/ 	.byte	0xff
	.zero		1


	//   ....[200]....
        /*0d74*/ 	.word	0x00009690
        /*0d78*/ 	.word	0x00000000
        /*0d7c*/ 	.word	0x00000000
        /*0d80*/ 	.short	0x010a
        /*0d82*/ 	.byte	0xff
	.zero		1


	//   ....[201]....
        /*0d84*/ 	.word	0x000096f0
        /*0d88*/ 	.word	0x00000000
        /*0d8c*/ 	.word	0x00000000
        /*0d90*/ 	.short	0x010a
        /*0d92*/ 	.byte	0xff
	.zero		1


	//   ....[202]....
        /*0d94*/ 	.word	0x00009750
        /*0d98*/ 	.word	0x00000000
        /*0d9c*/ 	.word	0x00000000
        /*0da0*/ 	.short	0x010a
        /*0da2*/ 	.byte	0xff
	.zero		1


	//   ....[203]....
        /*0da4*/ 	.word	0x000097b0
        /*0da8*/ 	.word	0x00000000
        /*0dac*/ 	.word	0x00000000
        /*0db0*/ 	.short	0x010a
        /*0db2*/ 	.byte	0xff
	.zero		1


	//   ....[204]....
        /*0db4*/ 	.word	0x00009810
        /*0db8*/ 	.word	0x00000000
        /*0dbc*/ 	.word	0x00000000
        /*0dc0*/ 	.short	0x010a
        /*0dc2*/ 	.byte	0xff
	.zero		1


	//   ....[205]....
        /*0dc4*/ 	.word	0x00009870
        /*0dc8*/ 	.word	0x00000000
        /*0dcc*/ 	.word	0x00000000
        /*0dd0*/ 	.short	0x010a
        /*0dd2*/ 	.byte	0xff
	.zero		1


	//   ....[206]....
        /*0dd4*/ 	.word	0x000098d0
        /*0dd8*/ 	.word	0x00000000
        /*0ddc*/ 	.word	0x00000000
        /*0de0*/ 	.short	0x010a
        /*0de2*/ 	.byte	0xff
	.zero		1


	//   ....[207]....
        /*0de4*/ 	.word	0x00009930
        /*0de8*/ 	.word	0x00000000
        /*0dec*/ 	.word	0x00000000
        /*0df0*/ 	.short	0x010a
        /*0df2*/ 	.byte	0xff
	.zero		1


	//   ....[208]....
        /*0df4*/ 	.word	0x00009990
        /*0df8*/ 	.word	0x00000000
        /*0dfc*/ 	.word	0x00000000
        /*0e00*/ 	.short	0x010a
        /*0e02*/ 	.byte	0xff
	.zero		1


	//   ....[209]....
        /*0e04*/ 	.word	0x000099f0
        /*0e08*/ 	.word	0x00000000
        /*0e0c*/ 	.word	0x00000000
        /*0e10*/ 	.short	0x010a
        /*0e12*/ 	.byte	0xff
	.zero		1


	//   ....[210]....
        /*0e14*/ 	.word	0x00009a50
        /*0e18*/ 	.word	0x00000000
        /*0e1c*/ 	.word	0x00000000
        /*0e20*/ 	.short	0x010a
        /*0e22*/ 	.byte	0xff
	.zero		1


	//   ....[211]....
        /*0e24*/ 	.word	0x00009ab0
        /*0e28*/ 	.word	0x00000000
        /*0e2c*/ 	.word	0x00000000
        /*0e30*/ 	.short	0x010a
        /*0e32*/ 	.byte	0xff
	.zero		1


	//   ....[212]....
        /*0e34*/ 	.word	0x00009b10
        /*0e38*/ 	.word	0x00000000
        /*0e3c*/ 	.word	0x00000000
        /*0e40*/ 	.short	0x010a
        /*0e42*/ 	.byte	0xff
	.zero		1


	//   ....[213]....
        /*0e44*/ 	.word	0x00009b60
        /*0e48*/ 	.word	0x00000002
        /*0e4c*/ 	.word	0x000002b0
        /*0e50*/ 	.short	0x010a
        /*0e52*/ 	.byte	0xff
	.zero		1


	//   ....[214]....
        /*0e54*/ 	.word	0x00009bc0
        /*0e58*/ 	.word	0x00000002
        /*0e5c*/ 	.word	0x00000260
        /*0e60*/ 	.short	0x010a
        /*0e62*/ 	.byte	0xff
	.zero		1


	//   ....[215]....
        /*0e64*/ 	.word	0x00009c10
        /*0e68*/ 	.word	0x00000002
        /*0e6c*/ 	.word	0x00000250
        /*0e70*/ 	.short	0x010a
        /*0e72*/ 	.byte	0xff
	.zero		1


	//   ....[216]....
        /*0e74*/ 	.word	0x00009c70
        /*0e78*/ 	.word	0x00000000
        /*0e7c*/ 	.word	0x00000260
        /*0e80*/ 	.short	0x010a
        /*0e82*/ 	.byte	0xff
	.zero		1


	//   ....[217]....
        /*0e84*/ 	.word	0x00009cc0
        /*0e88*/ 	.word	0x00000000
        /*0e8c*/ 	.word	0x00000250
        /*0e90*/ 	.short	0x010a
        /*0e92*/ 	.byte	0xff
	.zero		1


	//   ....[218]....
        /*0e94*/ 	.word	0x00009d20
        /*0e98*/ 	.word	0x00000003
        /*0e9c*/ 	.word	0x00000290
        /*0ea0*/ 	.short	0x010a
        /*0ea2*/ 	.byte	0xff
	.zero		1


	//   ....[219]....
        /*0ea4*/ 	.word	0x00009d80
        /*0ea8*/ 	.word	0x00000000
        /*0eac*/ 	.word	0x00000000
        /*0eb0*/ 	.short	0x010a
        /*0eb2*/ 	.byte	0xff
	.zero		1


	//   ....[220]....
        /*0eb4*/ 	.word	0x00009de0
        /*0eb8*/ 	.word	0x00000000
        /*0ebc*/ 	.word	0x00000000
        /*0ec0*/ 	.short	0x010a
        /*0ec2*/ 	.byte	0xff
	.zero		1


	//   ....[221]....
        /*0ec4*/ 	.word	0x00009e40
        /*0ec8*/ 	.word	0x00000000
        /*0ecc*/ 	.word	0x00000000
        /*0ed0*/ 	.short	0x010a
        /*0ed2*/ 	.byte	0xff
	.zero		1


	//   ....[222]....
        /*0ed4*/ 	.word	0x00009ea0
        /*0ed8*/ 	.word	0x00000000
        /*0edc*/ 	.word	0x00000000
        /*0ee0*/ 	.short	0x010a
        /*0ee2*/ 	.byte	0xff
	.zero		1


	//   ....[223]....
        /*0ee4*/ 	.word	0x00009f00
        /*0ee8*/ 	.word	0x00000000
        /*0eec*/ 	.word	0x00000000
        /*0ef0*/ 	.short	0x010a
        /*0ef2*/ 	.byte	0xff
	.zero		1


	//   ....[224]....
        /*0ef4*/ 	.word	0x00009f50
        /*0ef8*/ 	.word	0x0000000c
        /*0efc*/ 	.word	0x00000250
        /*0f00*/ 	.short	0x010a
        /*0f02*/ 	.byte	0xff
	.zero		1


	//   ....[225]....
        /*0f04*/ 	.word	0x00009fb0
        /*0f08*/ 	.word	0x00000000
        /*0f0c*/ 	.word	0x00000248
        /*0f10*/ 	.short	0x010a
        /*0f12*/ 	.byte	0xff
	.zero		1


	//   ....[226]....
        /*0f14*/ 	.word	0x0000a010
        /*0f18*/ 	.word	0x00000000
        /*0f1c*/ 	.word	0x00000230
        /*0f20*/ 	.short	0x010a
        /*0f22*/ 	.byte	0xff
	.zero		1


	//   ....[227]....
        /*0f24*/ 	.word	0x0000a070
        /*0f28*/ 	.word	0x00000000
        /*0f2c*/ 	.word	0x00000238
        /*0f30*/ 	.short	0x010a
        /*0f32*/ 	.byte	0xff
	.zero		1


	//   ....[228]....
        /*0f34*/ 	.word	0x0000a0d0
        /*0f38*/ 	.word	0x00000000
        /*0f3c*/ 	.word	0x00000230
        /*0f40*/ 	.short	0x010a
        /*0f42*/ 	.byte	0xff
	.zero		1


	//   ....[229]....
        /*0f44*/ 	.word	0x0000a120
        /*0f48*/ 	.word	0x00000003
        /*0f4c*/ 	.word	0x00000250
        /*0f50*/ 	.short	0x010a
        /*0f52*/ 	.byte	0xff
	.zero		1


	//   ....[230]....
        /*0f54*/ 	.word	0x0000a170
        /*0f58*/ 	.word	0x00000002
        /*0f5c*/ 	.word	0x00000220
        /*0f60*/ 	.short	0x010a
        /*0f62*/ 	.byte	0xff
	.zero		1


	//   ....[231]....
        /*0f64*/ 	.word	0x0000a1c0
        /*0f68*/ 	.word	0x00000063
        /*0f6c*/ 	.word	0x00000270
        /*0f70*/ 	.short	0x010a
        /*0f72*/ 	.byte	0xff
	.zero		1


	//   ....[232]....
        /*0f74*/ 	.word	0x0000a210
        /*0f78*/ 	.word	0x00000070
        /*0f7c*/ 	.word	0x00000220
        /*0f80*/ 	.short	0x010a
        /*0f82*/ 	.byte	0xff
	.zero		1


	//----- nvinfo : EIATTR_NUM_MBARRIERS
	.align		4
.L_47:
        /*0f84*/ 	.byte	0x03, 0x38
        /*0f86*/ 	.short	0x005a


	//----- nvinfo : EIATTR_EXIT_INSTR_OFFSETS
	.align		4
        /*0f88*/ 	.byte	0x04, 0x1c
        /*0f8a*/ 	.short	(.L_49 - .L_48)


	//   ....[0]....
.L_48:
        /*0f8c*/ 	.word	0x00003fb0


	//   ....[1]....
        /*0f90*/ 	.word	0x000044c0


	//   ....[2]....
        /*0f94*/ 	.word	0x00004520


	//   ....[3]....
        /*0f98*/ 	.word	0x00005350


	//   ....[4]....
        /*0f9c*/ 	.word	0x00006160


	//   ....[5]....
        /*0fa0*/ 	.word	0x000061a0


	//   ....[6]....
        /*0fa4*/ 	.word	0x00008d90


	//----- nvinfo : EIATTR_MAX_THREADS
	.align		4
.L_49:
        /*0fa8*/ 	.byte	0x04, 0x05
        /*0faa*/ 	.short	(.L_51 - .L_50)
.L_50:
        /*0fac*/ 	.word	0x00000100
        /*0fb0*/ 	.word	0x00000001
        /*0fb4*/ 	.word	0x00000001


	//----- nvinfo : EIATTR_CRS_STACK_SIZE
	.align		4
.L_51:
        /*0fb8*/ 	.byte	0x04, 0x1e
        /*0fba*/ 	.short	(.L_53 - .L_52)
.L_52:
        /*0fbc*/ 	.word	0x00000000


	//----- nvinfo : EIATTR_CBANK_PARAM_SIZE
	.align		4
.L_53:
        /*0fc0*/ 	.byte	0x03, 0x19
        /*0fc2*/ 	.short	0x0800


	//----- nvinfo : EIATTR_PARAM_CBANK
	.align		4
        /*0fc4*/ 	.byte	0x04, 0x0a
        /*0fc6*/ 	.short	(.L_55 - .L_54)
	.align		4
.L_54:
        /*0fc8*/ 	.word	index@(.nv.constant0._ZN7cutlass13device_kernelINS_4gemm6kernel13GemmUniversalIN4cute5tupleIJiiiiEEENS1_10collective13CollectiveMmaINS1_35MainloopSm100TmaUmmaWarpSpecializedILi34ELi2ELi4ENS5_IJNS4_1CILi2EEENSA_ILi4EEENSA_ILi1EEEEEEEENS5_IJNSA_ILi64EEENSA_ILi128EEENSA_ILi32EEEEEENS_12float_e4m3_tENS5_IJlSD_lEEESK_SL_NS4_8TiledMMAINS4_8MMA_AtomIJNS4_10MMA_TraitsINS4_19SM100_MMA_F8F6F4_SSEJSK_SK_fSG_SH_NS4_17integral_constantINS4_4UMMA5MajorELSS_0EEEST_NSQ_INSR_7ScaleInELSU_0EEESV_EEEEEENS4_6LayoutINS5_IJSD_SD_SD_EEENS5_IJNSA_ILi0EEES10_S10_EEEEENS5_IJNS4_10UnderscoreES13_S13_EEEEENS4_23SM90_TMA_LOAD_MULTICASTENS4_14ComposedLayoutINS4_7SwizzleILi1ELi4ELi3EEENS4_18smem_ptr_flag_bitsILi8EEENSY_INS5_IJNSA_ILi8EEESI_EEENS5_IJSI_SD_EEEEEEEvNS4_8identityES16_S1G_vS1H_EENS_8epilogue10collective18CollectiveEpilogueINS1J_23Sm100TmaWarpSpecializedILi2ELi2ELi32ELb0ELb0EEEJSJ_NS5_IJNSY_ISG_SD_EES1O_EEESK_SL_SK_SL_NS1J_6fusion15FusionCallbacksIS1N_NS1Q_17LinearCombinationISK_fSK_fLNS_15FloatRoundStyleE2EEESJ_S1P_JEEENS4_5SM1004TMEM4LOAD26SM100_TMEM_LOAD_16dp32b32xENS4_13SM90_TMA_LOADENS17_INS18_ILi2ELi4ELi3EEES1B_NSY_INS5_IJS1C_SG_EEENS5_IJSG_SD_EEEEEEENS4_39AutoVectorizingCopyWithAssumedAlignmentILi128EEENS4_14SM90_TMA_STOREES25_S27_S27_EEEvvEEEEvNT_6ParamsE)
        /*0fcc*/ 	.short	0x0380
        /*0fce*/ 	.short	0x0800


	//----- nvinfo : EIATTR_SW_WAR
	.align		4
.L_55:
        /*0fd0*/ 	.byte	0x04, 0x36
        /*0fd2*/ 	.short	(.L_57 - .L_56)
.L_56:
        /*0fd4*/ 	.word	0x00000008
.L_57:


//--------------------- .nv.callgraph             --------------------------
	.section	.nv.callgraph,"",@"SHT_CUDA_CALLGRAPH"
	.align	4
	.sectionentsize	8
	.align		4
        /*0000*/ 	.word	0x00000000
	.align		4
        /*0004*/ 	.word	0xffffffff
	.align		4
        /*0008*/ 	.word	index@(_ZN7cutlass13device_kernelINS_4gemm6kernel13GemmUniversalIN4cute5tupleIJiiiiEEENS1_10collective13CollectiveMmaINS1_35MainloopSm100TmaUmmaWarpSpecializedILi34ELi2ELi4ENS5_IJNS4_1CILi2EEENSA_ILi4EEENSA_ILi1EEEEEEEENS5_IJNSA_ILi64EEENSA_ILi128EEENSA_ILi32EEEEEENS_12float_e4m3_tENS5_IJlSD_lEEESK_SL_NS4_8TiledMMAINS4_8MMA_AtomIJNS4_10MMA_TraitsINS4_19SM100_MMA_F8F6F4_SSEJSK_SK_fSG_SH_NS4_17integral_constantINS4_4UMMA5MajorELSS_0EEEST_NSQ_INSR_7ScaleInELSU_0EEESV_EEEEEENS4_6LayoutINS5_IJSD_SD_SD_EEENS5_IJNSA_ILi0EEES10_S10_EEEEENS5_IJNS4_10UnderscoreES13_S13_EEEEENS4_23SM90_TMA_LOAD_MULTICASTENS4_14ComposedLayoutINS4_7SwizzleILi1ELi4ELi3EEENS4_18smem_ptr_flag_bitsILi8EEENSY_INS5_IJNSA_ILi8EEESI_EEENS5_IJSI_SD_EEEEEEEvNS4_8identityES16_S1G_vS1H_EENS_8epilogue10collective18CollectiveEpilogueINS1J_23Sm100TmaWarpSpecializedILi2ELi2ELi32ELb0ELb0EEEJSJ_NS5_IJNSY_ISG_SD_EES1O_EEESK_SL_SK_SL_NS1J_6fusion15FusionCallbacksIS1N_NS1Q_17LinearCombinationISK_fSK_fLNS_15FloatRoundStyleE2EEESJ_S1P_JEEENS4_5SM1004TMEM4LOAD26SM100_TMEM_LOAD_16dp32b32xENS4_13SM90_TMA_LOADENS17_INS18_ILi2ELi4ELi3EEES1B_NSY_INS5_IJS1C_SG_EEENS5_IJSG_SD_EEEEEEENS4_39AutoVectorizingCopyWithAssumedAlignmentILi128EEENS4_14SM90_TMA_STOREES25_S27_S27_EEEvvEEEEvNT_6ParamsE)
	.align		4
        /*000c*/ 	.word	index@(__assertfail)
	.align		4
        /*0010*/ 	.word	0x00000000
	.align		4
        /*0014*/ 	.word	0xfffffffe
	.align		4
        /*0018*/ 	.word	0x00000000
	.align		4
        /*001c*/ 	.word	0xfffffffd
	.align		4
        /*0020*/ 	.word	0x00000000
	.align		4
        /*0024*/ 	.word	0xfffffffc


//--------------------- .nv.constant4             --------------------------
	.section	.nv.constant4,"a",@progbits
	.align	8
	.align		8
.nv.constant4:
        /*0000*/ 	.dword	__assertfail
	.align		8
        /*0008*/ 	.dword	__unnamed_1
	.align		8
        /*0010*/ 	.dword	__unnamed_2
	.align		8
        /*0018*/ 	.dword	_ZN40_INTERNAL_2c6fe26d_4_k_cu_ca3d00c7_289424cuda3std3__45__cpo5beginE
	.align		8
        /*0020*/ 	.dword	_ZN40_INTERNAL_2c6fe26d_4_k_cu_ca3d00c7_289424cuda3std3__45__cpo3endE
	.align		8
        /*0028*/ 	.dword	_ZN40_INTERNAL_2c6fe26d_4_k_cu_ca3d00c7_289424cuda3std3__45__cpo6cbeginE
	.align		8
        /*0030*/ 	.dword	_ZN40_INTERNAL_2c6fe26d_4_k_cu_ca3d00c7_289424cuda3std3__45__cpo4cendE
	.align		8
        /*0038*/ 	.dword	_ZN40_INTERNAL_2c6fe26d_4_k_cu_ca3d00c7_289424cuda3std3__442_GLOBAL__N__2c6fe26d_4_k_cu_ca3d00c7_289426ignoreE
	.align		8
        /*0040*/ 	.dword	_ZN40_INTERNAL_2c6fe26d_4_k_cu_ca3d00c7_289424cuda3std3__419piecewise_constructE
	.align		8
        /*0048*/ 	.dword	_ZN40_INTERNAL_2c6fe26d_4_k_cu_ca3d00c7_289424cuda3std3__48in_placeE
	.align		8
        /*0050*/ 	.dword	_ZN40_INTERNAL_2c6fe26d_4_k_cu_ca3d00c7_289424cuda3std6ranges3__45__cpo4swapE
	.align		8
        /*0058*/ 	.dword	_ZN40_INTERNAL_2c6fe26d_4_k_cu_ca3d00c7_289424cuda3std6ranges3__45__cpo9iter_moveE
	.align		8
        /*0060*/ 	.dword	_ZN40_INTERNAL_2c6fe26d_4_k_cu_ca3d00c7_289424cute7productE
	.align		8
        /*0068*/ 	.dword	_ZN40_INTERNAL_2c6fe26d_4_k_cu_ca3d00c7_289424cute1_E
	.align		8
        /*0070*/ 	.dword	$str$25
	.align		8
        /*0078*/ 	.dword	$str$26
	.align		8
        /*0080*/ 	.dword	$str$27
	.align		8
        /*0088*/ 	.dword	$str$28


//--------------------- .text._ZN7cutlass13device_kernelINS_4gemm6kernel13GemmUniversalIN4cute5tupleIJiiiiEEENS1_10collective13CollectiveMmaINS1_35MainloopSm100TmaUmmaWarpSpecializedILi34ELi2ELi4ENS5_IJNS4_1CILi2EEENSA_ILi4EEENSA_ILi1EEEEEEEENS5_IJNSA_ILi64EEENSA_ILi128EEENSA_ILi32EEEEEENS_12float_e4m3_tENS5_IJlSD_lEEESK_SL_NS4_8TiledMMAINS4_8MMA_AtomIJNS4_10MMA_TraitsINS4_19SM100_MMA_F8F6F4_SSEJSK_SK_fSG_SH_NS4_17integral_constantINS4_4UMMA5MajorELSS_0EEEST_NSQ_INSR_7ScaleInELSU_0EEESV_EEEEEENS4_6LayoutINS5_IJSD_SD_SD_EEENS5_IJNSA_ILi0EEES10_S10_EEEEENS5_IJNS4_10UnderscoreES13_S13_EEEEENS4_23SM90_TMA_LOAD_MULTICASTENS4_14ComposedLayoutINS4_7SwizzleILi1ELi4ELi3EEENS4_18smem_ptr_flag_bitsILi8EEENSY_INS5_IJNSA_ILi8EEESI_EEENS5_IJSI_SD_EEEEEEEvNS4_8identityES16_S1G_vS1H_EENS_8epilogue10collective18CollectiveEpilogueINS1J_23Sm100TmaWarpSpecializedILi2ELi2ELi32ELb0ELb0EEEJSJ_NS5_IJNSY_ISG_SD_EES1O_EEESK_SL_SK_SL_NS1J_6fusion15FusionCallbacksIS1N_NS1Q_17LinearCombinationISK_fSK_fLNS_15FloatRoundStyleE2EEESJ_S1P_JEEENS4_5SM1004TMEM4LOAD26SM100_TMEM_LOAD_16dp32b32xENS4_13SM90_TMA_LOADENS17_INS18_ILi2ELi4ELi3EEES1B_NSY_INS5_IJS1C_SG_EEENS5_IJSG_SD_EEEEEEENS4_39AutoVectorizingCopyWithAssumedAlignmentILi128EEENS4_14SM90_TMA_STOREES25_S27_S27_EEEvvEEEEvNT_6ParamsE --------------------------
	.section	.text._ZN7cutlass13device_kernelINS_4gemm6kernel13GemmUniversalIN4cute5tupleIJiiiiEEENS1_10collective13CollectiveMmaINS1_35MainloopSm100TmaUmmaWarpSpecializedILi34ELi2ELi4ENS5_IJNS4_1CILi2EEENSA_ILi4EEENSA_ILi1EEEEEEEENS5_IJNSA_ILi64EEENSA_ILi128EEENSA_ILi32EEEEEENS_12float_e4m3_tENS5_IJlSD_lEEESK_SL_NS4_8TiledMMAINS4_8MMA_AtomIJNS4_10MMA_TraitsINS4_19SM100_MMA_F8F6F4_SSEJSK_SK_fSG_SH_NS4_17integral_constantINS4_4UMMA5MajorELSS_0EEEST_NSQ_INSR_7ScaleInELSU_0EEESV_EEEEEENS4_6LayoutINS5_IJSD_SD_SD_EEENS5_IJNSA_ILi0EEES10_S10_EEEEENS5_IJNS4_10UnderscoreES13_S13_EEEEENS4_23SM90_TMA_LOAD_MULTICASTENS4_14ComposedLayoutINS4_7SwizzleILi1ELi4ELi3EEENS4_18smem_ptr_flag_bitsILi8EEENSY_INS5_IJNSA_ILi8EEESI_EEENS5_IJSI_SD_EEEEEEEvNS4_8identityES16_S1G_vS1H_EENS_8epilogue10collective18CollectiveEpilogueINS1J_23Sm100TmaWarpSpecializedILi2ELi2ELi32ELb0ELb0EEEJSJ_NS5_IJNSY_ISG_SD_EES1O_EEESK_SL_SK_SL_NS1J_6fusion15FusionCallbacksIS1N_NS1Q_17LinearCombinationISK_fSK_fLNS_15FloatRoundStyleE2EEESJ_S1P_JEEENS4_5SM1004TMEM4LOAD26SM100_TMEM_LOAD_16dp32b32xENS4_13SM90_TMA_LOADENS17_INS18_ILi2ELi4ELi3EEES1B_NSY_INS5_IJS1C_SG_EEENS5_IJSG_SD_EEEEEEENS4_39AutoVectorizingCopyWithAssumedAlignmentILi128EEENS4_14SM90_TMA_STOREES25_S27_S27_EEEvvEEEEvNT_6ParamsE,"ax",@progbits
	.align	128
.text._ZN7cutlass13device_kernelINS_4gemm6kernel13GemmUniversalIN4cute5tupleIJiiiiEEENS1_10collective13CollectiveMmaINS1_35MainloopSm100TmaUmmaWarpSpecializedILi34ELi2ELi4ENS5_IJNS4_1CILi2EEENSA_ILi4EEENSA_ILi1EEEEEEEENS5_IJNSA_ILi64EEENSA_ILi128EEENSA_ILi32EEEEEENS_12float_e4m3_tENS5_IJlSD_lEEESK_SL_NS4_8TiledMMAINS4_8MMA_AtomIJNS4_10MMA_TraitsINS4_19SM100_MMA_F8F6F4_SSEJSK_SK_fSG_SH_NS4_17integral_constantINS4_4UMMA5MajorELSS_0EEEST_NSQ_INSR_7ScaleInELSU_0EEESV_EEEEEENS4_6LayoutINS5_IJSD_SD_SD_EEENS5_IJNSA_ILi0EEES10_S10_EEEEENS5_IJNS4_10UnderscoreES13_S13_EEEEENS4_23SM90_TMA_LOAD_MULTICASTENS4_14ComposedLayoutINS4_7SwizzleILi1ELi4ELi3EEENS4_18smem_ptr_flag_bitsILi8EEENSY_INS5_IJNSA_ILi8EEESI_EEENS5_IJSI_SD_EEEEEEEvNS4_8identityES16_S1G_vS1H_EENS_8epilogue10collective18CollectiveEpilogueINS1J_23Sm100TmaWarpSpecializedILi2ELi2ELi32ELb0ELb0EEEJSJ_NS5_IJNSY_ISG_SD_EES1O_EEESK_SL_SK_SL_NS1J_6fusion15FusionCallbacksIS1N_NS1Q_17LinearCombinationISK_fSK_fLNS_15FloatRoundStyleE2EEESJ_S1P_JEEENS4_5SM1004TMEM4LOAD26SM100_TMEM_LOAD_16dp32b32xENS4_13SM90_TMA_LOADENS17_INS18_ILi2ELi4ELi3EEES1B_NSY_INS5_IJS1C_SG_EEENS5_IJSG_SD_EEEEEEENS4_39AutoVectorizingCopyWithAssumedAlignmentILi128EEENS4_14SM90_TMA_STOREES25_S27_S27_EEEvvEEEEvNT_6ParamsE:
        .type           _ZN7cutlass13device_kernelINS_4gemm6kernel13GemmUniversalIN4cute5tupleIJiiiiEEENS1_10collective13CollectiveMmaINS1_35MainloopSm100TmaUmmaWarpSpecializedILi34ELi2ELi4ENS5_IJNS4_1CILi2EEENSA_ILi4EEENSA_ILi1EEEEEEEENS5_IJNSA_ILi64EEENSA_ILi128EEENSA_ILi32EEEEEENS_12float_e4m3_tENS5_IJlSD_lEEESK_SL_NS4_8TiledMMAINS4_8MMA_AtomIJNS4_10MMA_TraitsINS4_19SM100_MMA_F8F6F4_SSEJSK_SK_fSG_SH_NS4_17integral_constantINS4_4UMMA5MajorELSS_0EEEST_NSQ_INSR_7ScaleInELSU_0EEESV_EEEEEENS4_6LayoutINS5_IJSD_SD_SD_EEENS5_IJNSA_ILi0EEES10_S10_EEEEENS5_IJNS4_10UnderscoreES13_S13_EEEEENS4_23SM90_TMA_LOAD_MULTICASTENS4_14ComposedLayoutINS4_7SwizzleILi1ELi4ELi3EEENS4_18smem_ptr_flag_bitsILi8EEENSY_INS5_IJNSA_ILi8EEESI_EEENS5_IJSI_SD_EEEEEEEvNS4_8identityES16_S1G_vS1H_EENS_8epilogue10collective18CollectiveEpilogueINS1J_23Sm100TmaWarpSpecializedILi2ELi2ELi32ELb0ELb0EEEJSJ_NS5_IJNSY_ISG_SD_EES1O_EEESK_SL_SK_SL_NS1J_6fusion15FusionCallbacksIS1N_NS1Q_17LinearCombinationISK_fSK_fLNS_15FloatRoundStyleE2EEESJ_S1P_JEEENS4_5SM1004TMEM4LOAD26SM100_TMEM_LOAD_16dp32b32xENS4_13SM90_TMA_LOADENS17_INS18_ILi2ELi4ELi3EEES1B_NSY_INS5_IJS1C_SG_EEENS5_IJSG_SD_EEEEEEENS4_39AutoVectorizingCopyWithAssumedAlignmentILi128EEENS4_14SM90_TMA_STOREES25_S27_S27_EEEvvEEEEvNT_6ParamsE,@function
        .size           _ZN7cutlass13device_kernelINS_4gemm6kernel13GemmUniversalIN4cute5tupleIJiiiiEEENS1_10collective13CollectiveMmaINS1_35MainloopSm100TmaUmmaWarpSpecializedILi34ELi2ELi4ENS5_IJNS4_1CILi2EEENSA_ILi4EEENSA_ILi1EEEEEEEENS5_IJNSA_ILi64EEENSA_ILi128EEENSA_ILi32EEEEEENS_12float_e4m3_tENS5_IJlSD_lEEESK_SL_NS4_8TiledMMAINS4_8MMA_AtomIJNS4_10MMA_TraitsINS4_19SM100_MMA_F8F6F4_SSEJSK_SK_fSG_SH_NS4_17integral_constantINS4_4UMMA5MajorELSS_0EEEST_NSQ_INSR_7ScaleInELSU_0EEESV_EEEEEENS4_6LayoutINS5_IJSD_SD_SD_EEENS5_IJNSA_ILi0EEES10_S10_EEEEENS5_IJNS4_10UnderscoreES13_S13_EEEEENS4_23SM90_TMA_LOAD_MULTICASTENS4_14ComposedLayoutINS4_7SwizzleILi1ELi4ELi3EEENS4_18smem_ptr_flag_bitsILi8EEENSY_INS5_IJNSA_ILi8EEESI_EEENS5_IJSI_SD_EEEEEEEvNS4_8identityES16_S1G_vS1H_EENS_8epilogue10collective18CollectiveEpilogueINS1J_23Sm100TmaWarpSpecializedILi2ELi2ELi32ELb0ELb0EEEJSJ_NS5_IJNSY_ISG_SD_EES1O_EEESK_SL_SK_SL_NS1J_6fusion15FusionCallbacksIS1N_NS1Q_17LinearCombinationISK_fSK_fLNS_15FloatRoundStyleE2EEESJ_S1P_JEEENS4_5SM1004TMEM4LOAD26SM100_TMEM_LOAD_16dp32b32xENS4_13SM90_TMA_LOADENS17_INS18_ILi2ELi4ELi3EEES1B_NSY_INS5_IJS1C_SG_EEENS5_IJSG_SD_EEEEEEENS4_39AutoVectorizingCopyWithAssumedAlignmentILi128EEENS4_14SM90_TMA_STOREES25_S27_S27_EEEvvEEEEvNT_6ParamsE,(.L_x_240 - _ZN7cutlass13device_kernelINS_4gemm6kernel13GemmUniversalIN4cute5tupleIJiiiiEEENS1_10collective13CollectiveMmaINS1_35MainloopSm100TmaUmmaWarpSpecializedILi34ELi2ELi4ENS5_IJNS4_1CILi2EEENSA_ILi4EEENSA_ILi1EEEEEEEENS5_IJNSA_ILi64EEENSA_ILi128EEENSA_ILi32EEEEEENS_12float_e4m3_tENS5_IJlSD_lEEESK_SL_NS4_8TiledMMAINS4_8MMA_AtomIJNS4_10MMA_TraitsINS4_19SM100_MMA_F8F6F4_SSEJSK_SK_fSG_SH_NS4_17integral_constantINS4_4UMMA5MajorELSS_0EEEST_NSQ_INSR_7ScaleInELSU_0EEESV_EEEEEENS4_6LayoutINS5_IJSD_SD_SD_EEENS5_IJNSA_ILi0EEES10_S10_EEEEENS5_IJNS4_10UnderscoreES13_S13_EEEEENS4_23SM90_TMA_LOAD_MULTICASTENS4_14ComposedLayoutINS4_7SwizzleILi1ELi4ELi3EEENS4_18smem_ptr_flag_bitsILi8EEENSY_INS5_IJNSA_ILi8EEESI_EEENS5_IJSI_SD_EEEEEEEvNS4_8identityES16_S1G_vS1H_EENS_8epilogue10collective18CollectiveEpilogueINS1J_23Sm100TmaWarpSpecializedILi2ELi2ELi32ELb0ELb0EEEJSJ_NS5_IJNSY_ISG_SD_EES1O_EEESK_SL_SK_SL_NS1J_6fusion15FusionCallbacksIS1N_NS1Q_17LinearCombinationISK_fSK_fLNS_15FloatRoundStyleE2EEESJ_S1P_JEEENS4_5SM1004TMEM4LOAD26SM100_TMEM_LOAD_16dp32b32xENS4_13SM90_TMA_LOADENS17_INS18_ILi2ELi4ELi3EEES1B_NSY_INS5_IJS1C_SG_EEENS5_IJSG_SD_EEEEEEENS4_39AutoVectorizingCopyWithAssumedAlignmentILi128EEENS4_14SM90_TMA_STOREES25_S27_S27_EEEvvEEEEvNT_6ParamsE)
        .other          _ZN7cutlass13device_kernelINS_4gemm6kernel13GemmUniversalIN4cute5tupleIJiiiiEEENS1_10collective13CollectiveMmaINS1_35MainloopSm100TmaUmmaWarpSpecializedILi34ELi2ELi4ENS5_IJNS4_1CILi2EEENSA_ILi4EEENSA_ILi1EEEEEEEENS5_IJNSA_ILi64EEENSA_ILi128EEENSA_ILi32EEEEEENS_12float_e4m3_tENS5_IJlSD_lEEESK_SL_NS4_8TiledMMAINS4_8MMA_AtomIJNS4_10MMA_TraitsINS4_19SM100_MMA_F8F6F4_SSEJSK_SK_fSG_SH_NS4_17integral_constantINS4_4UMMA5MajorELSS_0EEEST_NSQ_INSR_7ScaleInELSU_0EEESV_EEEEEENS4_6LayoutINS5_IJSD_SD_SD_EEENS5_IJNSA_ILi0EEES10_S10_EEEEENS5_IJNS4_10UnderscoreES13_S13_EEEEENS4_23SM90_TMA_LOAD_MULTICASTENS4_14ComposedLayoutINS4_7SwizzleILi1ELi4ELi3EEENS4_18smem_ptr_flag_bitsILi8EEENSY_INS5_IJNSA_ILi8EEESI_EEENS5_IJSI_SD_EEEEEEEvNS4_8identityES16_S1G_vS1H_EENS_8epilogue10collective18CollectiveEpilogueINS1J_23Sm100TmaWarpSpecializedILi2ELi2ELi32ELb0ELb0EEEJSJ_NS5_IJNSY_ISG_SD_EES1O_EEESK_SL_SK_SL_NS1J_6fusion15FusionCallbacksIS1N_NS1Q_17LinearCombinationISK_fSK_fLNS_15FloatRoundStyleE2EEESJ_S1P_JEEENS4_5SM1004TMEM4LOAD26SM100_TMEM_LOAD_16dp32b32xENS4_13SM90_TMA_LOADENS17_INS18_ILi2ELi4ELi3EEES1B_NSY_INS5_IJS1C_SG_EEENS5_IJSG_SD_EEEEEEENS4_39AutoVectorizingCopyWithAssumedAlignmentILi128EEENS4_14SM90_TMA_STOREES25_S27_S27_EEEvvEEEEvNT_6ParamsE,@"STO_CUDA_ENTRY STV_DEFAULT"
_ZN7cutlass13device_kernelINS_4gemm6kernel13GemmUniversalIN4cute5tupleIJiiiiEEENS1_10collective13CollectiveMmaINS1_35MainloopSm100TmaUmmaWarpSpecializedILi34ELi2ELi4ENS5_IJNS4_1CILi2EEENSA_ILi4EEENSA_ILi1EEEEEEEENS5_IJNSA_ILi64EEENSA_ILi128EEENSA_ILi32EEEEEENS_12float_e4m3_tENS5_IJlSD_lEEESK_SL_NS4_8TiledMMAINS4_8MMA_AtomIJNS4_10MMA_TraitsINS4_19SM100_MMA_F8F6F4_SSEJSK_SK_fSG_SH_NS4_17integral_constantINS4_4UMMA5MajorELSS_0EEEST_NSQ_INSR_7ScaleInELSU_0EEESV_EEEEEENS4_6LayoutINS5_IJSD_SD_SD_EEENS5_IJNSA_ILi0EEES10_S10_EEEEENS5_IJNS4_10UnderscoreES13_S13_EEEEENS4_23SM90_TMA_LOAD_MULTICASTENS4_14ComposedLayoutINS4_7SwizzleILi1ELi4ELi3EEENS4_18smem_ptr_flag_bitsILi8EEENSY_INS5_IJNSA_ILi8EEESI_EEENS5_IJSI_SD_EEEEEEEvNS4_8identityES16_S1G_vS1H_EENS_8epilogue10collective18CollectiveEpilogueINS1J_23Sm100TmaWarpSpecializedILi2ELi2ELi32ELb0ELb0EEEJSJ_NS5_IJNSY_ISG_SD_EES1O_EEESK_SL_SK_SL_NS1J_6fusion15FusionCallbacksIS1N_NS1Q_17LinearCombinationISK_fSK_fLNS_15FloatRoundStyleE2EEESJ_S1P_JEEENS4_5SM1004TMEM4LOAD26SM100_TMEM_LOAD_16dp32b32xENS4_13SM90_TMA_LOADENS17_INS18_ILi2ELi4ELi3EEES1B_NSY_INS5_IJS1C_SG_EEENS5_IJSG_SD_EEEEEEENS4_39AutoVectorizingCopyWithAssumedAlignmentILi128EEENS4_14SM90_TMA_STOREES25_S27_S27_EEEvvEEEEvNT_6ParamsE:
[----:B------:R-:W1:Y:S01]  /*0000*/  LDC R1, c[0x0][0x37c] ;  /* 0x0000df00ff017b82 */ /* 0x000e620000000800 */
[----:B------:R-:W2:Y:S01]  /*0010*/  S2R R96, SR_TID.X ;  /* 0x0000000000607919 */ /* 0x000ea20000002100 */
[----:B------:R-:W3:Y:S01]  /*0020*/  LDCU.64 UR8, c[0x0][0x890] ;  /* 0x00011200ff0877ac */ /* 0x000ee20008000a00 */
[----:B------:R-:W-:Y:S02]  /*0030*/  PRMT R88, RZ, 0x7610, R88 ;  /* 0x00007610ff587816 */ /* 0x000fe40000000058 */
[----:B------:R-:W-:Y:S02]  /*0040*/  ELECT P3, URZ, PT ;  /* 0x0000000000ff782f */ /* 0x000fe40003860000 */
[----:B---3--:R-:W-:-:S04]  /*0050*/  ISETP.NE.U32.AND P0, PT, RZ, UR8, PT ;  /* 0x00000008ff007c0c */ /* 0x008fc8000bf05070 */
[----:B------:R-:W-:Y:S02]  /*0060*/  ISETP.NE.AND.EX P1, PT, RZ, UR9, PT, P0 ;  /* 0x00000009ff007c0c */ /* 0x000fe4000bf25300 */
[----:B--2---:R-:W-:-:S05]  /*0070*/  SHF.R.U32.HI R89, RZ, 0x5, R96 ;  /* 0x00000005ff597819 */ /* 0x004fca0000011660 */
[----:B------:R-:W2:Y:S02]  /*0080*/  SHFL.IDX PT, R0, R89, RZ, 0x1f ;  /* 0x00001fff59007589 */ /* 0x000ea400000e0000 */
[----:B--2---:R-:W-:-:S04]  /*0090*/  R2UR UR17, R0 ;  /* 0x00000000001172ca */ /* 0x004fc800000e0000 */
[----:B-1----:R-:W-:Y:S05]  /*00a0*/  @P1 BRA `(.L_x_0) ;  /* 0x0000000000301947 */ /* 0x002fea0003800000 */
[----:B------:R-:W1:Y:S02]  /*00b0*/  LDCU.64 UR4, c[0x0][0x888] ;  /* 0x00011100ff0477ac */ /* 0x000e640008000a00 */
[----:B-1----:R-:W-:-:S04]  /*00c0*/  UISETP.NE.U32.AND UP0, UPT, UR4, URZ, UPT ;  /* 0x000000ff0400728c */ /* 0x002fc8000bf05070 */
[----:B------:R-:W-:-:S09]  /*00d0*/  UISETP.NE.AND.EX UP0, UPT, UR5, URZ, UPT, UP0 ;  /* 0x000000ff0500728c */ /* 0x000fd2000bf05300 */
[----:B------:R-:W-:Y:S05]  /*00e0*/  BRA.U !UP0, `(.L_x_1) ;  /* 0x0000000108147547 */ /* 0x000fea000b800000 */
[----:B------:R-:W1:Y:S01]  /*00f0*/  LDC.64 R2, c[0x0][0x888] ;  /* 0x00022200ff027b82 */ /* 0x000e620000000a00 */
[----:B------:R-:W1:Y:S02]  /*0100*/  LDCU.64 UR4, c[0x0][0x358] ;  /* 0x00006b00ff0477ac */ /* 0x000e640008000a00 */
[----:B-1----:R1:W5:Y:S01]  /*0110*/  LDG.E R41, desc[UR4][R2.64] ;  /* 0x0000000402297981 */ /* 0x002362000c1e1900 */
[----:B------:R-:W-:Y:S01]  /*0120*/  HFMA2 R88, -RZ, RZ, 0, 5.9604644775390625e-08 ;  /* 0x00000001ff587431 */ /* 0x000fe200000001ff */
[----:B------:R-:W-:Y:S05]  /*0130*/  BRA `(.L_x_0) ;  /* 0x00000000000c7947 */ /* 0x000fea0003800000 */
.L_x_1:
[----:B------:R-:W1:Y:S01]  /*0140*/  LDCU UR4, c[0x0][0x880] ;  /* 0x00011000ff0477ac */ /* 0x000e620008000800 */
[----:B------:R-:W-:Y:S01]  /*0150*/  HFMA2 R88, -RZ, RZ, 0, 5.9604644775390625e-08 ;  /* 0x00000001ff587431 */ /* 0x000fe200000001ff */
[----:B-1----:R-:W-:-:S07]  /*0160*/  MOV R41, UR4 ;  /* 0x0000000400297c02 */ /* 0x002fce0008000f00 */
.L_x_0:
[----:B------:R-:W2:Y:S02]  /*0170*/  LDCU.64 UR4, c[0x0][0x8b0] ;  /* 0x00011600ff0477ac */ /* 0x000ea40008000a00 */
[----:B--2---:R-:W-:-:S04]  /*0180*/  UISETP.NE.U32.AND UP0, UPT, UR4, URZ, UPT ;  /* 0x000000ff0400728c */ /* 0x004fc8000bf05070 */
[----:B------:R-:W-:-:S09]  /*0190*/  UISETP.NE.AND.EX UP0, UPT, UR5, URZ, UPT, UP0 ;  /* 0x000000ff0500728c */ /* 0x000fd2000bf05300 */
[----:B------:R-:W-:Y:S05]  /*01a0*/  BRA.U UP0, `(.L_x_2) ;  /* 0x0000000100287547 */ /* 0x000fea000b800000 */
[----:B------:R-:W2:Y:S02]  /*01b0*/  LDCU.64 UR4, c[0x0][0x8a8] ;  /* 0x00011500ff0477ac */ /* 0x000ea40008000a00 */
[----:B--2---:R-:W-:-:S04]  /*01c0*/  UISETP.NE.U32.AND UP0, UPT, UR4, URZ, UPT ;  /* 0x000000ff0400728c */ /* 0x004fc8000bf05070 */
[----:B------:R-:W-:-:S09]  /*01d0*/  UISETP.NE.AND.EX UP0, UPT, UR5, URZ, UPT, UP0 ;  /* 0x000000ff0500728c */ /* 0x000fd2000bf05300 */
[----:B------:R-:W-:Y:S05]  /*01e0*/  BRA.U !UP0, `(.L_x_3) ;  /* 0x0000000108107547 */ /* 0x000fea000b800000 */
[----:B------:R-:W2:Y:S01]  /*01f0*/  LDC.64 R38, c[0x0][0x8a8] ;  /* 0x00022a00ff267b82 */ /* 0x000ea20000000a00 */
[----:B------:R-:W2:Y:S02]  /*0200*/  LDCU.64 UR4, c[0x0][0x358] ;  /* 0x00006b00ff0477ac */ /* 0x000ea40008000a00 */
[----:B--2---:R2:W5:Y:S01]  /*0210*/  LDG.E R38, desc[UR4][R38.64] ;  /* 0x0000000426267981 */ /* 0x004562000c1e1900 */
[----:B------:R-:W-:Y:S05]  /*0220*/  BRA `(.L_x_2) ;  /* 0x0000000000087947 */ /* 0x000fea0003800000 */
.L_x_3:
[----:B------:R-:W2:Y:S02]  /*0230*/  LDCU UR4, c[0x0][0x8a0] ;  /* 0x00011400ff0477ac */ /* 0x000ea40008000800 */
[----:B--2---:R-:W-:Y:S02]  /*0240*/  MOV R38, UR4 ;  /* 0x0000000400267c02 */ /* 0x004fe40008000f00 */
.L_x_2:
[----:B------:R-:W-:Y:S01]  /*0250*/  IMAD.U32 R0, RZ, RZ, UR17 ;  /* 0x00000011ff007e24 */ /* 0x000fe2000f8e00ff */
[----:B------:R-:W-:Y:S04]  /*0260*/  BSSY.RECONVERGENT B0, `(.L_x_4) ;  /* 0x000000c000007945 */ /* 0x000fe80003800200 */
[C---:B------:R-:W-:Y:S02]  /*0270*/  ISETP.NE.OR P2, PT, R0.reuse, 0x1, !P3 ;  /* 0x000000010000780c */ /* 0x040fe40005f45670 */
[----:B------:R-:W-:-:S11]  /*0280*/  ISETP.NE.OR P1, PT, R0, 0x3, !P3 ;  /* 0x000000030000780c */ /* 0x000fd60005f25670 */
[----:B------:R-:W-:Y:S05]  /*0290*/  @P2 BRA `(.L_x_5) ;  /* 0x0000000000202947 */ /* 0x000fea0003800000 */
[----:B------:R-:W3:Y:S02]  /*02a0*/  LDCU.64 UR4, c[0x0][0x348] ;  /* 0x00006900ff0477ac */ /* 0x000ee40008000a00 */
[----:B---3--:R-:W-:Y:S02]  /*02b0*/  UIADD3 UR6, UP1, UPT, UR4, 0x80, URZ ;  /* 0x0000008004067890 */ /* 0x008fe4000ff3e0ff */
[----:B------:R-:W-:Y:S02]  /*02c0*/  UIADD3 UR4, UP0, UPT, UR4, 0x180, URZ ;  /* 0x0000018004047890 */ /* 0x000fe4000ff1e0ff */
[----:B------:R-:W-:Y:S02]  /*02d0*/  UIADD3.X UR7, UPT, UPT, URZ, UR5, URZ, UP1, !UPT ;  /* 0x00000005ff077290 */ /* 0x000fe40008ffe4ff */
[----:B------:R-:W-:-:S07]  /*02e0*/  UIADD3.X UR5, UPT, UPT, URZ, UR5, URZ, UP0, !UPT ;  /* 0x00000005ff057290 */ /* 0x000fce00087fe4ff */
[----:B------:R3:W-:Y:S02]  /*02f0*/  UTMACCTL.PF [UR6] ;  /* 0x00000000060079b9 */ /* 0x0007e40008040000 */
[----:B------:R3:W-:Y:S02]  /*0300*/  UTMACCTL.PF [UR4] ;  /* 0x00000000040079b9 */ /* 0x0007e40008040000 */
[----:B---3--:R-:W-:Y:S01]  /*0310*/  NOP ;  /* 0x0000000000007918 */ /* 0x008fe20000000000 */
.L_x_5:
[----:B------:R-:W-:Y:S05]  /*0320*/  BSYNC.RECONVERGENT B0 ;  /* 0x0000000000007941 */ /* 0x000fea0003800200 */
.L_x_4:
[----:B------:R-:W-:Y:S04]  /*0330*/  BSSY.RECONVERGENT B0, `(.L_x_6) ;  /* 0x000000a000007945 */ /* 0x000fe80003800200 */
        /* <DEDUP_REMOVED lines=9> */
.L_x_7:
[----:B------:R-:W-:Y:S05]  /*03d0*/  BSYNC.RECONVERGENT B0 ;  /* 0x0000000000007941 */ /* 0x000fea0003800200 */
.L_x_6:
[----:B------:R-:W3:Y:S01]  /*03e0*/  LDCU.64 UR4, c[0x0][0x888] ;  /* 0x00011100ff0477ac */ /* 0x000ee20008000a00 */
[----:B------:R-:W-:Y:S01]  /*03f0*/  ISETP.NE.AND.EX P0, PT, RZ, UR9, PT, P0 ;  /* 0x00000009ff007c0c */ /* 0x000fe2000bf05300 */
[----:B------:R-:W-:Y:S01]  /*0400*/  UPLOP3.LUT UP5, UPT, UPT, UPT, UPT, 0x80, 0x8 ;  /* 0x000000000008789c */ /* 0x000fe20003faf070 */
[----:B---3--:R-:W-:-:S04]  /*0410*/  ISETP.NE.U32.AND P1, PT, RZ, UR4, PT ;  /* 0x00000004ff007c0c */ /* 0x008fc8000bf25070 */
[----:B------:R-:W-:-:S13]  /*0420*/  ISETP.NE.AND.EX P1, PT, RZ, UR5, PT, P1 ;  /* 0x00000005ff007c0c */ /* 0x000fda000bf25310 */
[----:B------:R-:W-:Y:S05]  /*0430*/  @P1 BRA P0, `(.L_x_8) ;  /* 0x0000000000281947 */ /* 0x000fea0000000000 */
[----:B------:R-:W-:Y:S01]  /*0440*/  UISETP.NE.U32.AND UP0, UPT, UR8, URZ, UPT ;  /* 0x000000ff0800728c */ /* 0x000fe2000bf05070 */
[----:B-----5:R-:W-:Y:S01]  /*0450*/  FSETP.NEU.AND P0, PT, R41, RZ, PT ;  /* 0x000000ff2900720b */ /* 0x020fe20003f0d000 */
[----:B------:R-:W-:Y:S02]  /*0460*/  UISETP.NE.U32.AND UP2, UPT, UR4, URZ, UPT ;  /* 0x000000ff0400728c */ /* 0x000fe4000bf45070 */
[----:B------:R-:W-:Y:S02]  /*0470*/  UISETP.NE.AND.EX UP1, UPT, UR9, URZ, UPT, UP0 ;  /* 0x000000ff0900728c */ /* 0x000fe4000bf25300 */
[----:B------:R-:W-:-:S04]  /*0480*/  UISETP.NE.AND.EX UP0, UPT, UR5, URZ, UPT, UP2 ;  /* 0x000000ff0500728c */ /* 0x000fc8000bf05320 */
[----:B------:R-:W-:-:S04]  /*0490*/  USEL UR4, URZ, 0xffffffff, UP0 ;  /* 0xffffffffff047887 */ /* 0x000fc80008000000 */
[----:B------:R-:W-:Y:S01]  /*04a0*/  VOTEU.ANY UP0, P0 ;  /* 0x0000000000ff7886 */ /* 0x000fe20000000100 */
[----:B------:R-:W-:-:S04]  /*04b0*/  @!UP1 USEL UR4, URZ, 0xffffffff, UP0 ;  /* 0xffffffffff049887 */ /* 0x000fc80008000000 */
[----:B------:R-:W-:-:S04]  /*04c0*/  ULOP3.LUT UR4, UR4, 0x1, URZ, 0xc0, !UPT ;  /* 0x0000000104047892 */ /* 0x000fc8000f8ec0ff */
[----:B------:R-:W-:-:S11]  /*04d0*/  UISETP.NE.U32.AND UP5, UPT, UR4, 0x1, UPT ;  /* 0x000000010400788c */ /* 0x000fd6000bfa5070 */
.L_x_8:
[----:B-1----:R-:W1:Y:S01]  /*04e0*/  SHFL.IDX PT, R2, R89, RZ, 0x1f ;  /* 0x00001fff59027589 */ /* 0x002e6200000e0000 */
[----:B------:R-:W-:-:S04]  /*04f0*/  UISETP.NE.AND UP0, UPT, UR17, 0x2, UPT ;  /* 0x000000021100788c */ /* 0x000fc8000bf05270 */
[----:B------:R-:W-:Y:S01]  /*0500*/  USEL UR38, URZ, 0x1, UP0 ;  /* 0x00000001ff267887 */ /* 0x000fe20008000000 */
[----:B-1----:R-:W-:-:S13]  /*0510*/  ISETP.NE.AND P0, PT, R2, RZ, PT ;  /* 0x000000ff0200720c */ /* 0x002fda0003f05270 */
[----:B------:R-:W-:Y:S05]  /*0520*/  @P0 BRA `(.L_x_9) ;  /* 0x0000000400540947 */ /* 0x000fea0003800000 */
[----:B------:R-:W-:Y:S01]  /*0530*/  ELECT P0, URZ, PT ;  /* 0x0000000000ff782f */ /* 0x000fe20003800000 */
[----:B------:R-:W-:-:S12]  /*0540*/  BSSY.RECONVERGENT B0, `(.L_x_9) ;  /* 0x0000053000007945 */ /* 0x000fd80003800200 */
[----:B------:R-:W-:Y:S05]  /*0550*/  @!P0 BRA `(.L_x_10) ;  /* 0x0000000400448947 */ /* 0x000fea0003800000 */
[----:B------:R-:W1:Y:S01]  /*0560*/  S2UR UR4, SR_CgaCtaId ;  /* 0x00000000000479c3 */ /* 0x000e620000008800 */
[----:B------:R-:W-:Y:S01]  /*0570*/  UMOV UR5, 0x400 ;  /* 0x0000040000057882 */ /* 0x000fe20000000000 */
[----:B------:R-:W-:Y:S01]  /*0580*/  UMOV UR8, 0x1 ;  /* 0x0000000100087882 */ /* 0x000fe20000000000 */
[----:B------:R-:W-:Y:S01]  /*0590*/  UMOV UR6, 0x5 ;  /* 0x0000000500067882 */ /* 0x000fe20000000000 */
[----:B------:R-:W-:-:S04]  /*05a0*/  UIADD3 UR8, UPT, UPT, -UR8, 0x100000, URZ ;  /* 0x0010000008087890 */ /* 0x000fc8000fffe1ff */
[----:B------:R-:W-:Y:S02]  /*05b0*/  USHF.L.U32 UR9, UR8, 0xb, URZ ;  /* 0x0000000b08097899 */ /* 0x000fe400080006ff */
[----:B------:R-:W-:Y:S02]  /*05c0*/  USHF.L.U32 UR8, UR8, 0x1, URZ ;  /* 0x0000000108087899 */ /* 0x000fe400080006ff */
[----:B------:R-:W-:-:S04]  /*05d0*/  UIADD3 UR6, UPT, UPT, -UR6, 0x100000, URZ ;  /* 0x0010000006067890 */ /* 0x000fc8000fffe1ff */
[----:B------:R-:W-:Y:S02]  /*05e0*/  USHF.L.U32 UR7, UR6, 0xb, URZ ;  /* 0x0000000b06077899 */ /* 0x000fe400080006ff */
[----:B------:R-:W-:Y:S02]  /*05f0*/  USHF.L.U32 UR6, UR6, 0x1, URZ ;  /* 0x0000000106067899 */ /* 0x000fe400080006ff */
[----:B-1----:R-:W-:Y:S01]  /*0600*/  ULEA UR4, UR4, UR5, 0x18 ;  /* 0x0000000504047291 */ /* 0x002fe2000f8ec0ff */
[----:B------:R-:W1:Y:S11]  /*0610*/  FENCE.VIEW.ASYNC.S ;  /* 0x00000000000073c6 */ /* 0x000e760000000000 */
[----:B-1----:R1:W3:Y:S01]  /*0620*/  SYNCS.EXCH.64 URZ, [UR4], UR8 ;  /* 0x0000000804ff75b2 */ /* 0x0022e20008000100 */
[----:B------:R1:W4:Y:S01]  /*0630*/  SYNCS.EXCH.64 URZ, [UR4+0x110], UR6 ;  /* 0x0001100604ff75b2 */ /* 0x0003220008000100 */
[----:B------:R1:W1:Y:S01]  /*0640*/  SYNCS.EXCH.64 URZ, [UR4+0x8], UR8 ;  /* 0x0000080804ff75b2 */ /* 0x0002620008000100 */
        /* <DEDUP_REMOVED lines=65> */
[----:B---34-:R-:W-:Y:S01]  /*0a60*/  NOP ;  /* 0x0000000000007918 */ /* 0x018fe20000000000 */
.L_x_10:
[----:B-1----:R-:W-:Y:S05]  /*0a70*/  BSYNC.RECONVERGENT B0 ;  /* 0x0000000000007941 */ /* 0x002fea0003800200 */
.L_x_9:
[----:B------:R-:W1:Y:S01]  /*0a80*/  SHFL.IDX PT, R2, R89, RZ, 0x1f ;  /* 0x00001fff59027589 */ /* 0x000e6200000e0000 */
[----:B------:R-:W-:Y:S01]  /*0a90*/  NOP ;  /* 0x0000000000007918 */ /* 0x000fe20000000000 */
[----:B-1----:R-:W-:-:S13]  /*0aa0*/  ISETP.NE.AND P0, PT, R2, 0x1, PT ;  /* 0x000000010200780c */ /* 0x002fda0003f05270 */
[----:B------:R-:W-:Y:S05]  /*0ab0*/  @P0 BRA `(.L_x_11) ;  /* 0x0000000000480947 */ /* 0x000fea0003800000 */
        /* <DEDUP_REMOVED lines=9> */
[----:B------:R-:W-:Y:S01]  /*0b50*/  USHF.L.U32 UR6, UR6, 0x1, URZ ;  /* 0x0000000106067899 */ /* 0x000fe200080006ff */
[----:B------:R-:W-:Y:S01]  /*0b60*/  ELECT P0, URZ, PT ;  /* 0x0000000000ff782f */ /* 0x000fe20003800000 */
[----:B-1----:R-:W-:Y:S01]  /*0b70*/  ULEA UR4, UR4, UR5, 0x18 ;  /* 0x0000000504047291 */ /* 0x002fe2000f8ec0ff */
[----:B------:R-:W1:Y:S11]  /*0b80*/  FENCE.VIEW.ASYNC.S ;  /* 0x00000000000073c6 */ /* 0x000e760000000000 */
[----:B-1----:R1:W3:Y:S01]  /*0b90*/  SYNCS.EXCH.64 URZ, [UR4+0x220], UR8 ;  /* 0x0002200804ff75b2 */ /* 0x0022e20008000100 */
[----:B------:R1:W4:Y:S01]  /*0ba0*/  SYNCS.EXCH.64 URZ, [UR4+0x230], UR6 ;  /* 0x0002300604ff75b2 */ /* 0x0003220008000100 */
[----:B------:R1:W1:Y:S01]  /*0bb0*/  SYNCS.EXCH.64 URZ, [UR4+0x228], UR8 ;  /* 0x0002280804ff75b2 */ /* 0x0002620008000100 */
[----:B------:R1:W1:Y:S01]  /*0bc0*/  SYNCS.EXCH.64 URZ, [UR4+0x238], UR6 ;  /* 0x0002380604ff75b2 */ /* 0x0002620008000100 */
[----:B------:R-:W-:Y:S01]  /*0bd0*/  NOP ;  /* 0x0000000000007918 */ /* 0x000fe20000000000 */
.L_x_11:
[----:B------:R-:W2:Y:S01]  /*0be0*/  SHFL.IDX PT, R2, R89, RZ, 0x1f ;  /* 0x00001fff59027589 */ /* 0x000ea200000e0000 */
[----:B------:R-:W-:Y:S01]  /*0bf0*/  NOP ;  /* 0x0000000000007918 */ /* 0x000fe20000000000 */
[----:B--2---:R-:W-:-:S13]  /*0c00*/  ISETP.NE.AND P0, PT, R2, 0x3, PT ;  /* 0x000000030200780c */ /* 0x004fda0003f05270 */
[----:B------:R-:W-:Y:S05]  /*0c10*/  @P0 BRA `(.L_x_12) ;  /* 0x0000000000300947 */ /* 0x000fea0003800000 */
[----:B-1----:R-:W1:Y:S01]  /*0c20*/  S2UR UR4, SR_CgaCtaId ;  /* 0x00000000000479c3 */ /* 0x002e620000008800 */
[----:B------:R-:W-:Y:S01]  /*0c30*/  UMOV UR6, 0x400 ;  /* 0x0000040000067882 */ /* 0x000fe20000000000 */
[----:B------:R-:W-:Y:S01]  /*0c40*/  UMOV UR5, 0x20 ;  /* 0x0000002000057882 */ /* 0x000fe20000000000 */
[----:B------:R-:W-:Y:S01]  /*0c50*/  ELECT P0, URZ, PT ;  /* 0x0000000000ff782f */ /* 0x000fe20003800000 */
[----:B-1----:R-:W-:Y:S02]  /*0c60*/  ULEA UR6, UR4, UR6, 0x18 ;  /* 0x0000000604067291 */ /* 0x002fe4000f8ec0ff */
[----:B------:R-:W-:-:S04]  /*0c70*/  UIADD3 UR4, UPT, UPT, -UR5, 0x100000, URZ ;  /* 0x0010000005047890 */ /* 0x000fc8000fffe1ff */
[----:B------:R-:W-:Y:S02]  /*0c80*/  USHF.L.U32 UR5, UR4, 0xb, URZ ;  /* 0x0000000b04057899 */ /* 0x000fe400080006ff */
[----:B------:R-:W-:Y:S01]  /*0c90*/  USHF.L.U32 UR4, UR4, 0x1, URZ ;  /* 0x0000000104047899 */ /* 0x000fe200080006ff */
[----:B------:R-:W1:Y:S11]  /*0ca0*/  FENCE.VIEW.ASYNC.S ;  /* 0x00000000000073c6 */ /* 0x000e760000000000 */
[----:B-1----:R2:W1:Y:S01]  /*0cb0*/  SYNCS.EXCH.64 URZ, [UR6+0x240], UR4 ;  /* 0x0002400406ff75b2 */ /* 0x0024620008000100 */
[----:B------:R2:W1:Y:S02]  /*0cc0*/  SYNCS.EXCH.64 URZ, [UR6+0x248], UR4 ;  /* 0x0002480406ff75b2 */ /* 0x0004640008000100 */
[----:B--2---:R-:W-:Y:S01]  /*0cd0*/  NOP ;  /* 0x0000000000007918 */ /* 0x004fe20000000000 */
.L_x_12:
[----:B------:R-:W2:Y:S01]  /*0ce0*/  SHFL.IDX PT, R2, R89, RZ, 0x1f ;  /* 0x00001fff59027589 */ /* 0x000ea200000e0000 */
[----:B------:R-:W-:Y:S01]  /*0cf0*/  NOP ;  /* 0x0000000000007918 */ /* 0x000fe20000000000 */
[----:B--2---:R-:W-:-:S13]  /*0d00*/  ISETP.NE.AND P0, PT, R2, 0x4, PT ;  /* 0x000000040200780c */ /* 0x004fda0003f05270 */
[----:B------:R-:W-:Y:S05]  /*0d10*/  @P0 BRA `(.L_x_13) ;  /* 0x00000000004c0947 */ /* 0x000fea0003800000 */
[----:B-1----:R-:W1:Y:S01]  /*0d20*/  S2UR UR6, SR_CgaCtaId ;  /* 0x00000000000679c3 */ /* 0x002e620000008800 */
[----:B------:R-:W-:Y:S01]  /*0d30*/  UMOV UR4, 0x720 ;  /* 0x0000072000047882 */ /* 0x000fe20000000000 */
[----:B------:R-:W-:Y:S01]  /*0d40*/  UMOV UR5, 0x400 ;  /* 0x0000040000057882 */ /* 0x000fe20000000000 */
[----:B------:R-:W-:Y:S01]  /*0d50*/  USEL UR4, UR4, 0x620, UP5 ;  /* 0x0000062004047887 */ /* 0x000fe2000a800000 */
[----:B------:R-:W-:Y:S01]  /*0d60*/  UMOV UR8, 0x1 ;  /* 0x0000000100087882 */ /* 0x000fe20000000000 */
[----:B------:R-:W-:Y:S01]  /*0d70*/  ELECT P0, URZ, PT ;  /* 0x0000000000ff782f */ /* 0x000fe20003800000 */
[----:B------:R-:W-:-:S04]  /*0d80*/  UIADD3 UR8, UPT, UPT, -UR8, 0x100000, URZ ;  /* 0x0010000008087890 */ /* 0x000fc8000fffe1ff */
[----:B------:R-:W-:Y:S02]  /*0d90*/  USHF.L.U32 UR9, UR8, 0xb, URZ ;  /* 0x0000000b08097899 */ /* 0x000fe400080006ff */
[----:B------:R-:W-:Y:S02]  /*0da0*/  USHF.L.U32 UR8, UR8, 0x1, URZ ;  /* 0x0000000108087899 */ /* 0x000fe400080006ff */
[----:B-1----:R-:W-:Y:S02]  /*0db0*/  ULEA UR6, UR6, UR5, 0x18 ;  /* 0x0000000506067291 */ /* 0x002fe4000f8ec0ff */
[----:B------:R-:W-:-:S04]  /*0dc0*/  UIADD3 UR4, UPT, UPT, -UR4, 0x100000, URZ ;  /* 0x0010000004047890 */ /* 0x000fc8000fffe1ff */
[----:B------:R-:W-:Y:S02]  /*0dd0*/  USHF.L.U32 UR5, UR4, 0xb, URZ ;  /* 0x0000000b04057899 */ /* 0x000fe400080006ff */
[----:B------:R-:W-:Y:S01]  /*0de0*/  USHF.L.U32 UR4, UR4, 0x1, URZ ;  /* 0x0000000104047899 */ /* 0x000fe200080006ff */
[----:B------:R-:W1:Y:S03]  /*0df0*/  FENCE.VIEW.ASYNC.S ;  /* 0x00000000000073c6 */ /* 0x000e660000000000 */
[----:B-1----:R2:W1:Y:S08]  /*0e00*/  SYNCS.EXCH.64 URZ, [UR6+0x250], UR8 ;  /* 0x0002500806ff75b2 */ /* 0x0024700008000100 */
[----:B------:R2:W1:Y:S01]  /*0e10*/  SYNCS.EXCH.64 URZ, [UR6+0x260], UR4 ;  /* 0x0002600406ff75b2 */ /* 0x0004620008000100 */
[----:B------:R2:W1:Y:S01]  /*0e20*/  SYNCS.EXCH.64 URZ, [UR6+0x258], UR8 ;  /* 0x0002580806ff75b2 */ /* 0x0004620008000100 */
[----:B------:R2:W1:Y:S02]  /*0e30*/  SYNCS.EXCH.64 URZ, [UR6+0x268], UR4 ;  /* 0x0002680406ff75b2 */ /* 0x0004640008000100 */
[----:B--2---:R-:W-:Y:S01]  /*0e40*/  NOP ;  /* 0x0000000000007918 */ /* 0x004fe20000000000 */
.L_x_13:
[----:B------:R-:W2:Y:S01]  /*0e50*/  SHFL.IDX PT, R2, R89, RZ, 0x1f ;  /* 0x00001fff59027589 */ /* 0x000ea200000e0000 */
[----:B------:R-:W-:Y:S01]  /*0e60*/  NOP ;  /* 0x0000000000007918 */ /* 0x000fe20000000000 */
[----:B--2---:R-:W-:-:S13]  /*0e70*/  ISETP.NE.AND P0, PT, R2, 0x5, PT ;  /* 0x000000050200780c */ /* 0x004fda0003f05270 */
[----:B------:R-:W-:Y:S05]  /*0e80*/  @P0 BRA `(.L_x_14) ;  /* 0x0000000000580947 */ /* 0x000fea0003800000 */
[----:B-1----:R-:W1:Y:S01]  /*0e90*/  S2UR UR4, SR_CgaCtaId ;  /* 0x00000000000479c3 */ /* 0x002e620000008800 */
        /* <DEDUP_REMOVED lines=12> */
[----:B-1----:R2:W1:Y:S01]  /*0f60*/  SYNCS.EXCH.64 URZ, [UR4+0x270], UR8 ;  /* 0x0002700804ff75b2 */ /* 0x0024620008000100 */
[----:B------:R2:W1:Y:S01]  /*0f70*/  SYNCS.EXCH.64 URZ, [UR4+0x290], UR6 ;  /* 0x0002900604ff75b2 */ /* 0x0004620008000100 */
[----:B------:R2:W1:Y:S01]  /*0f80*/  SYNCS.EXCH.64 URZ, [UR4+0x278], UR8 ;  /* 0x0002780804ff75b2 */ /* 0x0004620008000100 */
[----:B------:R2:W1:Y:S01]  /*0f90*/  SYNCS.EXCH.64 URZ, [UR4+0x298], UR6 ;  /* 0x0002980604ff75b2 */ /* 0x0004620008000100 */
[----:B------:R2:W1:Y:S01]  /*0fa0*/  SYNCS.EXCH.64 URZ, [UR4+0x280], UR8 ;  /* 0x0002800804ff75b2 */ /* 0x0004620008000100 */
[----:B------:R2:W1:Y:S01]  /*0fb0*/  SYNCS.EXCH.64 URZ, [UR4+0x2a0], UR6 ;  /* 0x0002a00604ff75b2 */ /* 0x0004620008000100 */
[----:B------:R2:W1:Y:S01]  /*0fc0*/  SYNCS.EXCH.64 URZ, [UR4+0x288], UR8 ;  /* 0x0002880804ff75b2 */ /* 0x0004620008000100 */
[----:B------:R2:W1:Y:S02]  /*0fd0*/  SYNCS.EXCH.64 URZ, [UR4+0x2a8], UR6 ;  /* 0x0002a80604ff75b2 */ /* 0x0004640008000100 */
[----:B--2---:R-:W-:Y:S01]  /*0fe0*/  NOP ;  /* 0x0000000000007918 */ /* 0x004fe20000000000 */
.L_x_14:
[----:B------:R-:W2:Y:S01]  /*0ff0*/  SHFL.IDX PT, R2, R89, RZ, 0x1f ;  /* 0x00001fff59027589 */ /* 0x000ea200000e0000 */
[----:B------:R-:W-:Y:S01]  /*1000*/  NOP ;  /* 0x0000000000007918 */ /* 0x000fe20000000000 */
[----:B--2---:R-:W-:-:S13]  /*1010*/  ISETP.NE.AND P0, PT, R2, 0x3, PT ;  /* 0x000000030200780c */ /* 0x004fda0003f05270 */
[----:B------:R-:W-:Y:S05]  /*1020*/  @P0 BRA `(.L_x_15) ;  /* 0x0000000000380947 */ /* 0x000fea0003800000 */
[----:B------:R-:W2:Y:S01]  /*1030*/  S2UR UR5, SR_CgaCtaId ;  /* 0x00000000000579c3 */ /* 0x000ea20000008800 */
[----:B-1----:R-:W-:Y:S01]  /*1040*/  UMOV UR4, 0x400 ;  /* 0x0000040000047882 */ /* 0x002fe20000000000 */
[----:B------:R-:W-:Y:S01]  /*1050*/  UMOV UR6, 0x20 ;  /* 0x0000002000067882 */ /* 0x000fe20000000000 */
[----:B------:R-:W-:Y:S01]  /*1060*/  ELECT P0, URZ, PT ;  /* 0x0000000000ff782f */ /* 0x000fe20003800000 */
[----:B------:R-:W-:-:S04]  /*1070*/  UIADD3 UR6, UPT, UPT, -UR6, 0x100000, URZ ;  /* 0x0010000006067890 */ /* 0x000fc8000fffe1ff */
[----:B------:R-:W-:Y:S02]  /*1080*/  USHF.L.U32 UR7, UR6, 0xb, URZ ;  /* 0x0000000b06077899 */ /* 0x000fe400080006ff */
[----:B------:R-:W-:Y:S02]  /*1090*/  USHF.L.U32 UR6, UR6, 0x1, URZ ;  /* 0x0000000106067899 */ /* 0x000fe400080006ff */
[----:B--2---:R-:W-:Y:S01]  /*10a0*/  ULEA UR4, UR5, UR4, 0x18 ;  /* 0x0000000405047291 */ /* 0x004fe2000f8ec0ff */
[----:B------:R-:W1:Y:S11]  /*10b0*/  FENCE.VIEW.ASYNC.S ;  /* 0x00000000000073c6 */ /* 0x000e760000000000 */
[----:B-1----:R2:W1:Y:S01]  /*10c0*/  SYNCS.EXCH.64 URZ, [UR4+0x2b0], UR6 ;  /* 0x0002b00604ff75b2 */ /* 0x0024620008000100 */
[----:B------:R2:W1:Y:S01]  /*10d0*/  SYNCS.EXCH.64 URZ, [UR4+0x2c0], UR6 ;  /* 0x0002c00604ff75b2 */ /* 0x0004620008000100 */
[----:B------:R2:W1:Y:S01]  /*10e0*/  SYNCS.EXCH.64 URZ, [UR4+0x2b8], UR6 ;  /* 0x0002b80604ff75b2 */ /* 0x0004620008000100 */
[----:B------:R2:W1:Y:S02]  /*10f0*/  SYNCS.EXCH.64 URZ, [UR4+0x2c8], UR6 ;  /* 0x0002c80604ff75b2 */ /* 0x0004640008000100 */
[----:B--2---:R-:W-:Y:S01]  /*1100*/  NOP ;  /* 0x0000000000007918 */ /* 0x004fe20000000000 */
.L_x_15:
[----:B------:R-:W2:Y:S01]  /*1110*/  LDCU UR33, c[0x0][0x36c] ;  /* 0x00006d80ff2177ac */ /* 0x000ea20008000800 */
[----:B------:R-:W-:Y:S01]  /*1120*/  ISETP.NE.OR P3, PT, R0, 0x2, !P3 ;  /* 0x000000020000780c */ /* 0x000fe20005f65670 */
[----:B------:R-:W-:Y:S01]  /*1130*/  NOP ;  /* 0x0000000000007918 */ /* 0x000fe20000000000 */
[----:B------:R-:W-:Y:S01]  /*1140*/  LOP3.LUT R0, R96, 0x1f, RZ, 0xc0, !PT ;  /* 0x0000001f60007812 */ /* 0x000fe200078ec0ff */
[----:B------:R-:W-:Y:S02]  /*1150*/  UISETP.NE.AND UP6, UPT, UR17, URZ, UPT ;  /* 0x000000ff1100728c */ /* 0x000fe4000bfc5270 */
[----:B--2---:R-:W-:-:S09]  /*1160*/  UISETP.EQ.U32.AND UP0, UPT, UR33, 0x1, UPT ;  /* 0x000000012100788c */ /* 0x004fd2000bf02070 */
[----:B------:R-:W-:Y:S05]  /*1170*/  BRA.U !UP0, `(.L_x_16) ;  /* 0x0000000108087547 */ /* 0x000fea000b800000 */
[----:B-1-34-:R-:W-:Y:S01]  /*1180*/  UCGABAR_ARV ;  /* 0x00000000000079c7 */ /* 0x01afe20008000000 */
[----:B------:R-:W-:Y:S05]  /*1190*/  BRA `(.L_x_17) ;  /* 0x0000000000047947 */ /* 0x000fea0003800000 */
.L_x_16:
[----:B-1-34-:R-:W-:Y:S01]  /*11a0*/  NOP ;  /* 0x0000000000007918 */ /* 0x01afe20000000000 */
.L_x_17:
[----:B------:R-:W1:Y:S01]  /*11b0*/  S2UR UR16, SR_CTAID.X ;  /* 0x00000000001079c3 */ /* 0x000e620000002500 */
[----:B------:R-:W-:-:S05]  /*11c0*/  CS2R.32 R3, SR_CgaSize ;  /* 0x0000000000037805 */ /* 0x000fca0000008a00 */
[----:B------:R-:W-:-:S05]  /*11d0*/  IMAD R3, R3, -0xa0, RZ ;  /* 0xffffff6003037824 */ /* 0x000fca00078e02ff */
[----:B------:R-:W-:-:S14]  /*11e0*/  R2UR UR5, R3 ;  /* 0x00000000030572ca */ /* 0x000fdc00000e0000 */
[----:B------:R-:W2:Y:S01]  /*11f0*/  LDCU UR5, c[0x0][UR5+0x2b0] ;  /* 0x00005600050577ac */ /* 0x000ea20008000800 */
[----:B------:R-:W-:-:S05]  /*1200*/  CS2R.32 R3, SR_CgaSize ;  /* 0x0000000000037805 */ /* 0x000fca0000008a00 */
[----:B------:R-:W-:-:S05]  /*1210*/  IMAD R3, R3, -0xa0, RZ ;  /* 0xffffff6003037824 */ /* 0x000fca00078e02ff */
[----:B------:R-:W-:-:S14]  /*1220*/  R2UR UR4, R3 ;  /* 0x00000000030472ca */ /* 0x000fdc00000e0000 */
[----:B------:R-:W3:Y:S01]  /*1230*/  LDCU UR4, c[0x0][UR4+0x2b4] ;  /* 0x00005680040477ac */ /* 0x000ee20008000800 */
[----:B------:R-:W4:Y:S01]  /*1240*/  S2UR UR20, SR_CTAID.Y ;  /* 0x00000000001479c3 */ /* 0x000f220000002600 */
[----:B------:R-:W-:-:S05]  /*1250*/  CS2R.32 R3, SR_CgaSize ;  /* 0x0000000000037805 */ /* 0x000fca0000008a00 */
[----:B------:R-:W-:-:S05]  /*1260*/  IMAD R3, R3, -0xa0, RZ ;  /* 0xffffff6003037824 */ /* 0x000fca00078e02ff */
[----:B------:R-:W-:-:S14]  /*1270*/  R2UR UR60, R3 ;  /* 0x00000000033c72ca */ /* 0x000fdc00000e0000 */
[----:B------:R-:W3:Y:S01]  /*1280*/  LDCU UR60, c[0x0][UR60+0x2a0] ;  /* 0x000054003c3c77ac */ /* 0x000ee20008000800 */
[----:B------:R-:W-:-:S05]  /*1290*/  CS2R.32 R3, SR_CgaSize ;  /* 0x0000000000037805 */ /* 0x000fca0000008a00 */
[----:B------:R-:W-:-:S05]  /*12a0*/  IMAD R3, R3, -0xa0, RZ ;  /* 0xffffff6003037824 */ /* 0x000fca00078e02ff */
[----:B------:R-:W-:-:S14]  /*12b0*/  R2UR UR59, R3 ;  /* 0x00000000033b72ca */ /* 0x000fdc00000e0000 */
[----:B------:R-:W3:Y:S01]  /*12c0*/  LDCU UR59, c[0x0][UR59+0x2a4] ;  /* 0x000054803b3b77ac */ /* 0x000ee20008000800 */
[----:B------:R-:W3:Y:S01]  /*12d0*/  S2UR UR6, SR_CgaCtaId ;  /* 0x00000000000679c3 */ /* 0x000ee20000008800 */
[----:B------:R-:W3:Y:S01]  /*12e0*/  LDCU UR21, c[0x0][0xb24] ;  /* 0x00016480ff1577ac */ /* 0x000ee20008000800 */
[----:B------:R-:W3:Y:S01]  /*12f0*/  LDCU UR42, c[0x0][0xb24] ;  /* 0x00016480ff2a77ac */ /* 0x000ee20008000800 */
[----:B-1----:R-:W-:Y:S01]  /*1300*/  I2FP.F32.U32 R3, UR16 ;  /* 0x0000001000037c45 */ /* 0x002fe20008201000 */
[----:B------:R-:W1:Y:S04]  /*1310*/  LDCU UR29, c[0x0][0xb30] ;  /* 0x00016600ff1d77ac */ /* 0x000e680008000800 */
[----:B--2---:R-:W-:Y:S01]  /*1320*/  FMUL R3, R3, UR5 ;  /* 0x0000000503037c20 */ /* 0x004fe20008400000 */
[----:B------:R-:W-:Y:S01]  /*1330*/  UMOV UR14, 0x55 ;  /* 0x00000055000e7882 */ /* 0x000fe20000000000 */
[----:B------:R-:W-:Y:S01]  /*1340*/  UMOV UR15, 0x3 ;  /* 0x00000003000f7882 */ /* 0x000fe20000000000 */
[----:B----4-:R-:W-:-:S03]  /*1350*/  I2FP.F32.U32 R2, UR20 ;  /* 0x0000001400027c45 */ /* 0x010fc60008201000 */
[----:B------:R-:W2:Y:S02]  /*1360*/  F2I.U32.TRUNC.NTZ R3, R3 ;  /* 0x0000000300037305 */ /* 0x000ea4000020f000 */
[----:B---3--:R-:W-:Y:S01]  /*1370*/  FMUL R2, R2, UR4 ;  /* 0x0000000402027c20 */ /* 0x008fe20008400000 */
[----:B------:R-:W-:Y:S02]  /*1380*/  ULOP3.LUT UR49, UR6, 0x1, URZ, 0xc0, !UPT ;  /* 0x0000000106317892 */ /* 0x000fe4000f8ec0ff */
[----:B------:R-:W-:-:S03]  /*1390*/  USHF.R.U32.HI UR32, URZ, 0x1, UR6 ;  /* 0x00000001ff207899 */ /* 0x000fc60008011606 */
[----:B------:R-:W3:Y:S01]  /*13a0*/  F2I.U32.TRUNC.NTZ R2, R2 ;  /* 0x0000000200027305 */ /* 0x000ee2000020f000 */
[----:B------:R-:W-:Y:S02]  /*13b0*/  USHF.L.U32 UR31, UR6, 0x8, URZ ;  /* 0x00000008061f7899 */ /* 0x000fe400080006ff */
[----:B------:R-:W-:Y:S02]  /*13c0*/  USHF.L.U32 UR30, UR6, 0xb, URZ ;  /* 0x0000000b061e7899 */ /* 0x000fe400080006ff */
[----:B------:R-:W-:Y:S01]  /*13d0*/  ULOP3.LUT UR5, UR6, 0x6, URZ, 0xc0, !UPT ;  /* 0x0000000606057892 */ /* 0x000fe2000f8ec0ff */
[----:B--2---:R-:W-:Y:S01]  /*13e0*/  R2UR UR4, R3 ;  /* 0x00000000030472ca */ /* 0x004fe200000e0000 */
[----:B------:R-:W-:Y:S02]  /*13f0*/  UISETP.GT.U32.AND UP1, UPT, UR49, 0xffff, UPT ;  /* 0x0000ffff3100788c */ /* 0x000fe4000bf24070 */
[----:B------:R-:W-:Y:S02]  /*1400*/  UISETP.GT.U32.AND UP0, UPT, UR5, 0xffff, UPT ;  /* 0x0000ffff0500788c */ /* 0x000fe4000bf04070 */
[----:B------:R-:W-:-:S02]  /*1410*/  USEL UR27, UR49, 0xffff, !UP1 ;  /* 0x0000ffff311b7887 */ /* 0x000fc4000c800000 */
[----:B------:R-:W-:Y:S01]  /*1420*/  USEL UR26, UR5, 0xffff, !UP0 ;  /* 0x0000ffff051a7887 */ /* 0x000fe2000c000000 */
[----:B---3--:R-:W-:Y:S02]  /*1430*/  R2UR UR6, R2 ;  /* 0x00000000020672ca */ /* 0x008fe400000e0000 */
[----:B------:R-:W-:-:S03]  /*1440*/  PRMT R2, RZ, 0x7610, R2 ;  /* 0x00007610ff027816 */ /* 0x000fc60000000002 */
[----:B------:R-:W-:-:S04]  /*1450*/  UIADD3 UR5, UPT, UPT, -UR4, URZ, URZ ;  /* 0x000000ff04057290 */ /* 0x000fc8000fffe1ff */
[----:B------:R-:W-:-:S04]  /*1460*/  UIMAD UR60, UR60, UR5, UR16 ;  /* 0x000000053c3c72a4 */ /* 0x000fc8000f8e0210 */
[----:B------:R-:W-:-:S04]  /*1470*/  UIADD3 UR4, UPT, UPT, -UR6, URZ, URZ ;  /* 0x000000ff06047290 */ /* 0x000fc8000fffe1ff */
[----:B------:R-:W-:Y:S01]  /*1480*/  UIMAD UR59, UR59, UR4, UR20 ;  /* 0x000000043b3b72a4 */ /* 0x000fe2000f8e0214 */
[----:B-1----:R-:W-:Y:S11]  /*1490*/  BRA.U UP6, `(.L_x_18) ;  /* 0x00000001066c7547 */ /* 0x002ff6000b800000 */
[----:B------:R-:W-:Y:S02]  /*14a0*/  UISETP.NE.AND UP2, UPT, UR59, 0x2, UPT ;  /* 0x000000023b00788c */ /* 0x000fe4000bf45270 */
[----:B------:R-:W-:Y:S02]  /*14b0*/  UISETP.NE.AND UP4, UPT, UR59, URZ, UPT ;  /* 0x000000ff3b00728c */ /* 0x000fe4000bf85270 */
[----:B------:R-:W-:Y:S02]  /*14c0*/  UISETP.NE.AND UP0, UPT, UR59, 0x1, UPT ;  /* 0x000000013b00788c */ /* 0x000fe4000bf05270 */
[----:B------:R-:W-:Y:S02]  /*14d0*/  USEL UR4, URZ, 0x10, UP2 ;  /* 0x00000010ff047887 */ /* 0x000fe40009000000 */
[----:B------:R-:W-:Y:S02]  /*14e0*/  USEL UR12, URZ, 0x20, UP2 ;  /* 0x00000020ff0c7887 */ /* 0x000fe40009000000 */
[----:B------:R-:W-:-:S02]  /*14f0*/  UISETP.NE.AND UP3, UPT, UR60, URZ, UPT ;  /* 0x000000ff3c00728c */ /* 0x000fc4000bf65270 */
[----:B------:R-:W-:Y:S02]  /*1500*/  USEL UR5, URZ, 0x4, UP0 ;  /* 0x00000004ff057887 */ /* 0x000fe40008000000 */
[----:B------:R-:W-:Y:S02]  /*1510*/  UISETP.NE.AND UP1, UPT, UR59, 0x3, UPT ;  /* 0x000000033b00788c */ /* 0x000fe4000bf25270 */
[----:B------:R-:W-:Y:S02]  /*1520*/  UISETP.NE.AND UP2, UPT, UR60, URZ, UP4 ;  /* 0x000000ff3c00728c */ /* 0x000fe4000a745270 */
[----:B------:R-:W-:Y:S02]  /*1530*/  USEL UR11, URZ, 0x8, UP0 ;  /* 0x00000008ff0b7887 */ /* 0x000fe40008000000 */
[----:B------:R-:W-:Y:S02]  /*1540*/  UISETP.NE.AND UP0, UPT, UR60, 0x1, UPT ;  /* 0x000000013c00788c */ /* 0x000fe4000bf05270 */
[----:B------:R-:W-:-:S02]  /*1550*/  USEL UR6, URZ, 0x2, UP4 ;  /* 0x00000002ff067887 */ /* 0x000fc4000a000000 */
[----:B------:R-:W-:Y:S02]  /*1560*/  USEL UR7, URZ, 0x40, UP1 ;  /* 0x00000040ff077887 */ /* 0x000fe40008800000 */
[----:B------:R-:W-:Y:S02]  /*1570*/  USEL UR10, URZ, 0x1, UP2 ;  /* 0x00000001ff0a7887 */ /* 0x000fe40009000000 */
[----:B------:R-:W-:Y:S02]  /*1580*/  USEL UR8, UR5, 0x4, UP3 ;  /* 0x0000000405087887 */ /* 0x000fe40009800000 */
[----:B------:R-:W-:Y:S02]  /*1590*/  USEL UR4, UR4, 0x10, UP3 ;  /* 0x0000001004047887 */ /* 0x000fe40009800000 */
[----:B------:R-:W-:Y:S02]  /*15a0*/  USEL UR9, UR7, 0x40, UP3 ;  /* 0x0000004007097887 */ /* 0x000fe40009800000 */
[----:B------:R-:W-:-:S02]  /*15b0*/  USEL UR5, UR6, 0x2, UP0 ;  /* 0x0000000206057887 */ /* 0x000fc40008000000 */
[----:B------:R-:W-:Y:S02]  /*15c0*/  UIADD3 UR4, UPT, UPT, UR4, UR8, UR10 ;  /* 0x0000000804047290 */ /* 0x000fe4000fffe00a */
[----:B------:R-:W-:Y:S02]  /*15d0*/  USEL UR13, URZ, 0x80, UP1 ;  /* 0x00000080ff0d7887 */ /* 0x000fe40008800000 */
[----:B------:R-:W-:Y:S02]  /*15e0*/  USEL UR7, UR11, 0x8, UP0 ;  /* 0x000000080b077887 */ /* 0x000fe40008000000 */
[----:B------:R-:W-:Y:S02]  /*15f0*/  USEL UR6, UR12, 0x20, UP0 ;  /* 0x000000200c067887 */ /* 0x000fe40008000000 */
[----:B------:R-:W-:Y:S02]  /*1600*/  UIADD3 UR4, UPT, UPT, UR5, UR9, UR4 ;  /* 0x0000000905047290 */ /* 0x000fe4000fffe004 */
[----:B------:R-:W-:-:S02]  /*1610*/  USEL UR5, UR13, 0x80, UP0 ;  /* 0x000000800d057887 */ /* 0x000fc40008000000 */
[----:B------:R-:W-:-:S04]  /*1620*/  UIADD3 UR4, UPT, UPT, UR6, UR7, UR4 ;  /* 0x0000000706047290 */ /* 0x000fc8000fffe004 */
[----:B------:R-:W-:-:S06]  /*1630*/  UIADD3 UR4, UPT, UPT, UR4, UR5, URZ ;  /* 0x0000000504047290 */ /* 0x000fcc000fffe0ff */
[----:B------:R-:W-:-:S07]  /*1640*/  MOV R2, UR4 ;  /* 0x0000000400027c02 */ /* 0x000fce0008000f00 */
.L_x_18:
[----:B------:R-:W1:Y:S01]  /*1650*/  S2UR UR36, SR_CTAID.Z ;  /* 0x00000000002479c3 */ /* 0x000e620000002700 */
[----:B------:R-:W-:Y:S02]  /*1660*/  UISETP.GE.AND UP0, UPT, UR21, 0x1, UPT ;  /* 0x000000011500788c */ /* 0x000fe4000bf06270 */
[----:B------:R-:W-:Y:S02]  /*1670*/  ULOP3.LUT UR27, UR27, 0xffff, URZ, 0xc0, !UPT ;  /* 0x0000ffff1b1b7892 */ /* 0x000fe4000f8ec0ff */
[----:B------:R-:W-:Y:S02]  /*1680*/  ULOP3.LUT UR26, UR26, 0xffff, URZ, 0xc0, !UPT ;  /* 0x0000ffff1a1a7892 */ /* 0x000fe4000f8ec0ff */
[----:B------:R-:W-:Y:S02]  /*1690*/  UISETP.NE.AND UP3, UPT, UR17, 0x2, UPT ;  /* 0x000000021100788c */ /* 0x000fe4000bf65270 */
[----:B------:R-:W-:Y:S02]  /*16a0*/  ULOP3.LUT UR31, UR31, 0x600, URZ, 0xc0, !UPT ;  /* 0x000006001f1f7892 */ /* 0x000fe4000f8ec0ff */
[----:B------:R-:W-:-:S02]  /*16b0*/  ULOP3.LUT UR30, UR30, 0x800, URZ, 0xc0, !UPT ;  /* 0x000008001e1e7892 */ /* 0x000fc4000f8ec0ff */
[----:B------:R-:W-:Y:S02]  /*16c0*/  USHF.L.U32 UR27, UR14, UR27, URZ ;  /* 0x0000001b0e1b7299 */ /* 0x000fe400080006ff */
[----:B------:R-:W-:Y:S01]  /*16d0*/  USHF.L.U32 UR26, UR15, UR26, URZ ;  /* 0x0000001a0f1a7299 */ /* 0x000fe200080006ff */
[----:B------:R-:W-:Y:S11]  /*16e0*/  BRA.U !UP0, `(.L_x_19) ;  /* 0x0000000108d47547 */ /* 0x000ff6000b800000 */
[----:B------:R-:W2:Y:S01]  /*16f0*/  LDCU.128 UR12, c[0x0][0xb10] ;  /* 0x00016200ff0c77ac */ /* 0x000ea20008000c00 */
[----:B------:R-:W3:Y:S01]  /*1700*/  LDCU UR6, c[0x0][0x370] ;  /* 0x00006e00ff0677ac */ /* 0x000ee20008000800 */
[----:B------:R-:W4:Y:S01]  /*1710*/  LDCU UR5, c[0x0][0x374] ;  /* 0x00006e80ff0577ac */ /* 0x000f220008000800 */
[----:B------:R-:W1:Y:S01]  /*1720*/  LDCU UR28, c[0x0][0xb0c] ;  /* 0x00016180ff1c77ac */ /* 0x000e620008000800 */
[----:B------:R-:W1:Y:S01]  /*1730*/  LDCU UR7, c[0x0][0xb20] ;  /* 0x00016400ff0777ac */ /* 0x000e620008000800 */
[----:B------:R-:W1:Y:S01]  /*1740*/  LDCU.64 UR8, c[0x0][0xb28] ;  /* 0x00016500ff0877ac */ /* 0x000e620008000a00 */
[----:B--2---:R-:W-:Y:S02]  /*1750*/  UISETP.NE.AND UP0, UPT, UR14, 0x1, UPT ;  /* 0x000000010e00788c */ /* 0x004fe4000bf05270 */
[----:B----4-:R-:W-:Y:S02]  /*1760*/  UIMAD.WIDE.U32 UR10, UR5, UR15, URZ ;  /* 0x0000000f050a72a5 */ /* 0x010fe4000f8e00ff */
[----:B---3--:R-:W-:-:S02]  /*1770*/  UIMAD.WIDE.U32 UR22, UR6, UR12, URZ ;  /* 0x0000000c061672a5 */ /* 0x008fc4000f8e00ff */
[----:B-1----:R-:W-:Y:S02]  /*1780*/  UISETP.NE.AND UP1, UPT, UR28, 0x1, UPT ;  /* 0x000000011c00788c */ /* 0x002fe4000bf25270 */
[----:B------:R-:W-:Y:S01]  /*1790*/  UISETP.NE.AND UP2, UPT, UR21, 0x1, UPT ;  /* 0x000000011500788c */ /* 0x000fe2000bf45270 */
[----:B------:R-:W-:Y:S02]  /*17a0*/  UMOV UR10, UR11 ;  /* 0x0000000b000a7c82 */ /* 0x000fe40008000000 */
[----:B------:R-:W-:Y:S01]  /*17b0*/  UMOV UR22, UR23 ;  /* 0x0000001700167c82 */ /* 0x000fe20008000000 */
[----:B------:R-:W-:Y:S02]  /*17c0*/  @UP0 USHF.R.U32.HI UR5, URZ, UR7, UR10 ;  /* 0x00000007ff050299 */ /* 0x000fe4000801160a */
[----:B------:R-:W-:Y:S02]  /*17d0*/  UIMAD.WIDE.U32 UR24, UR20, UR15, URZ ;  /* 0x0000000f141872a5 */ /* 0x000fe4000f8e00ff */
[----:B------:R-:W-:-:S02]  /*17e0*/  UIMAD.WIDE.U32 UR10, UR5, UR8, URZ ;  /* 0x00000008050a72a5 */ /* 0x000fc4000f8e00ff */
[----:B------:R-:W-:Y:S02]  /*17f0*/  @UP1 USHF.R.U32.HI UR6, URZ, UR13, UR22 ;  /* 0x0000000dff061299 */ /* 0x000fe40008011616 */
[----:B------:R-:W-:Y:S02]  /*1800*/  UIMAD.WIDE.U32 UR18, UR16, UR12, URZ ;  /* 0x0000000c101272a5 */ /* 0x000fe4000f8e00ff */
[----:B------:R-:W-:Y:S01]  /*1810*/  UIMAD.WIDE.U32 UR22, UR6, UR8, URZ ;  /* 0x00000008061672a5 */ /* 0x000fe2000f8e00ff */
[----:B------:R-:W-:Y:S01]  /*1820*/  UMOV UR4, UR25 ;  /* 0x0000001900047c82 */ /* 0x000fe20008000000 */
[----:B------:R-:W-:Y:S01]  /*1830*/  UMOV UR10, UR11 ;  /* 0x0000000b000a7c82 */ /* 0x000fe20008000000 */
[----:B------:R-:W-:Y:S02]  /*1840*/  USHF.R.U32.HI UR4, URZ, UR7, UR4 ;  /* 0x00000007ff047299 */ /* 0x000fe40008011604 */
[----:B------:R-:W-:Y:S01]  /*1850*/  @UP2 USHF.R.U32.HI UR5, URZ, UR9, UR10 ;  /* 0x00000009ff052299 */ /* 0x000fe2000801160a */
[----:B------:R-:W-:Y:S01]  /*1860*/  UMOV UR18, UR19 ;  /* 0x0000001300127c82 */ /* 0x000fe20008000000 */
[----:B------:R-:W-:Y:S01]  /*1870*/  UMOV UR22, UR23 ;  /* 0x0000001700167c82 */ /* 0x000fe20008000000 */
[----:B------:R-:W-:-:S02]  /*1880*/  USHF.R.U32.HI UR13, URZ, UR13, UR18 ;  /* 0x0000000dff0d7299 */ /* 0x000fc40008011612 */
[----:B------:R-:W-:Y:S02]  /*1890*/  USEL UR4, UR20, UR4, !UP0 ;  /* 0x0000000414047287 */ /* 0x000fe4000c000000 */
[----:B------:R-:W-:Y:S02]  /*18a0*/  @UP2 USHF.R.U32.HI UR6, URZ, UR9, UR22 ;  /* 0x00000009ff062299 */ /* 0x000fe40008011616 */
[----:B------:R-:W-:Y:S02]  /*18b0*/  UIMAD UR7, UR5, UR21, URZ ;  /* 0x00000015050772a4 */ /* 0x000fe4000f8e02ff */
[----:B------:R-:W-:Y:S02]  /*18c0*/  USEL UR5, UR16, UR13, !UP1 ;  /* 0x0000000d10057287 */ /* 0x000fe4000c800000 */
[----:B------:R-:W-:Y:S02]  /*18d0*/  UIMAD UR12, UR6, UR21, URZ ;  /* 0x00000015060c72a4 */ /* 0x000fe4000f8e02ff */
[----:B------:R-:W-:-:S02]  /*18e0*/  UISETP.GE.AND UP0, UPT, UR4, UR7, UPT ;  /* 0x000000070400728c */ /* 0x000fc4000bf06270 */
[----:B------:R-:W-:Y:S02]  /*18f0*/  UIMAD.WIDE.U32 UR10, UR4, UR8, URZ ;  /* 0x00000008040a72a5 */ /* 0x000fe4000f8e00ff */
[----:B------:R-:W-:Y:S02]  /*1900*/  UISETP.GE.OR UP0, UPT, UR5, UR12, UP0 ;  /* 0x0000000c0500728c */ /* 0x000fe40008706670 */
[----:B------:R-:W-:Y:S02]  /*1910*/  UIMAD.WIDE.U32 UR12, UR5, UR8, URZ ;  /* 0x00000008050c72a5 */ /* 0x000fe4000f8e00ff */
[----:B------:R-:W-:Y:S01]  /*1920*/  UIADD3 UR10, UPT, UPT, -UR4, URZ, URZ ;  /* 0x000000ff040a7290 */ /* 0x000fe2000fffe1ff */
[----:B------:R-:W-:Y:S01]  /*1930*/  UMOV UR8, UR11 ;  /* 0x0000000b00087c82 */ /* 0x000fe20008000000 */
[----:B------:R-:W-:Y:S02]  /*1940*/  UIADD3 UR11, UPT, UPT, -UR5, URZ, URZ ;  /* 0x000000ff050b7290 */ /* 0x000fe4000fffe1ff */
[----:B------:R-:W-:-:S03]  /*1950*/  USHF.R.U32.HI UR8, URZ, UR9, UR8 ;  /* 0x00000009ff087299 */ /* 0x000fc60008011608 */
[----:B------:R-:W-:Y:S01]  /*1960*/  @!UP0 UMOV UR7, UR13 ;  /* 0x0000000d00078c82 */ /* 0x000fe20008000000 */
[----:B------:R-:W-:Y:S02]  /*1970*/  UIMAD UR20, UR14, UR10, UR20 ;  /* 0x0000000a0e1472a4 */ /* 0x000fe4000f8e0214 */
[----:B------:R-:W-:Y:S02]  /*1980*/  USEL UR8, UR4, UR8, !UP2 ;  /* 0x0000000804087287 */ /* 0x000fe4000d000000 */
[----:B------:R-:W-:Y:S02]  /*1990*/  @!UP0 USHF.R.U32.HI UR7, URZ, UR9, UR7 ;  /* 0x00000009ff078299 */ /* 0x000fe40008011607 */
[----:B------:R-:W-:Y:S02]  /*19a0*/  UIADD3 UR9, UPT, UPT, -UR8, URZ, URZ ;  /* 0x000000ff08097290 */ /* 0x000fe4000fffe1ff */
[----:B------:R-:W-:Y:S02]  /*19b0*/  @!UP0 USEL UR7, UR5, UR7, !UP2 ;  /* 0x0000000705078287 */ /* 0x000fe4000d000000 */
[----:B------:R-:W-:-:S02]  /*19c0*/  UIMAD UR9, UR21, UR9, UR4 ;  /* 0x00000009150972a4 */ /* 0x000fc4000f8e0204 */
[----:B------:R-:W-:Y:S02]  /*19d0*/  @!UP0 UIADD3 UR8, UPT, UPT, UR8, -UR7, URZ ;  /* 0x8000000708088290 */ /* 0x000fe4000fffe0ff */
[----:B------:R-:W-:Y:S02]  /*19e0*/  @!UP0 UIMAD UR6, UR9, UR6, UR7 ;  /* 0x00000006090682a4 */ /* 0x000fe4000f8e0207 */
[----:B------:R-:W-:Y:S02]  /*19f0*/  @!UP0 UIMAD UR4, UR8, UR21, UR5 ;  /* 0x00000015080482a4 */ /* 0x000fe4000f8e0205 */
[----:B------:R-:W-:Y:S02]  /*1a00*/  UIMAD UR16, UR28, UR11, UR16 ;  /* 0x0000000b1c1072a4 */ /* 0x000fe4000f8e0210 */
[----:B------:R-:W-:Y:S01]  /*1a10*/  UIMAD UR20, UR4, UR14, UR20 ;  /* 0x0000000e041472a4 */ /* 0x000fe2000f8e0214 */
[----:B------:R-:W-:Y:S02]  /*1a20*/  @!UP0 UMOV UR5, UR6 ;  /* 0x0000000600058c82 */ /* 0x000fe40008000000 */
[----:B------:R-:W-:-:S12]  /*1a30*/  UIMAD UR16, UR5, UR28, UR16 ;  /* 0x0000001c051072a4 */ /* 0x000fd8000f8e0210 */
.L_x_19:
[----:B------:R-:W-:-:S09]  /*1a40*/  UISETP.NE.AND UP0, UPT, UR29, 0x1, UPT ;  /* 0x000000011d00788c */ /* 0x000fd2000bf05270 */
[----:B------:R-:W-:Y:S05]  /*1a50*/  BRA.U UP0, `(.L_x_20) ;  /* 0x0000000100447547 */ /* 0x000fea000b800000 */
[----:B------:R-:W2:Y:S01]  /*1a60*/  LDCU.128 UR8, c[0x0][0xb10] ;  /* 0x00016200ff0877ac */ /* 0x000ea20008000c00 */
[----:B------:R-:W3:Y:S01]  /*1a70*/  LDCU UR12, c[0x0][0xb0c] ;  /* 0x00016180ff0c77ac */ /* 0x000ee20008000800 */
[----:B------:R-:W4:Y:S01]  /*1a80*/  LDCU UR13, c[0x0][0xb20] ;  /* 0x00016400ff0d77ac */ /* 0x000f220008000800 */
[----:B--2---:R-:W-:Y:S02]  /*1a90*/  UIMAD.WIDE.U32 UR6, UR16, UR8, URZ ;  /* 0x00000008100672a5 */ /* 0x004fe4000f8e00ff */
[----:B------:R-:W-:Y:S02]  /*1aa0*/  UIMAD.WIDE.U32 UR4, UR20, UR11, URZ ;  /* 0x0000000b140472a5 */ /* 0x000fe4000f8e00ff */
[----:B---3--:R-:W-:Y:S02]  /*1ab0*/  UISETP.NE.AND UP1, UPT, UR12, 0x1, UPT ;  /* 0x000000010c00788c */ /* 0x008fe4000bf25270 */
[----:B------:R-:W-:Y:S01]  /*1ac0*/  UISETP.NE.AND UP0, UPT, UR10, 0x1, UPT ;  /* 0x000000010a00788c */ /* 0x000fe2000bf05270 */
[----:B------:R-:W-:-:S02]  /*1ad0*/  UMOV UR6, UR7 ;  /* 0x0000000700067c82 */ /* 0x000fc40008000000 */
[----:B------:R-:W-:Y:S01]  /*1ae0*/  UMOV UR4, UR5 ;  /* 0x0000000500047c82 */ /* 0x000fe20008000000 */
[----:B------:R-:W-:Y:S02]  /*1af0*/  USHF.R.U32.HI UR6, URZ, UR9, UR6 ;  /* 0x00000009ff067299 */ /* 0x000fe40008011606 */
[----:B----4-:R-:W-:Y:S02]  /*1b00*/  USHF.R.U32.HI UR4, URZ, UR13, UR4 ;  /* 0x0000000dff047299 */ /* 0x010fe40008011604 */
[----:B------:R-:W-:Y:S02]  /*1b10*/  USEL UR5, UR16, UR6, !UP1 ;  /* 0x0000000610057287 */ /* 0x000fe4000c800000 */
[----:B------:R-:W-:-:S04]  /*1b20*/  USEL UR4, UR20, UR4, !UP0 ;  /* 0x0000000414047287 */ /* 0x000fc8000c000000 */
[----:B------:R-:W-:Y:S02]  /*1b30*/  UIADD3 UR6, UPT, UPT, UR5, -UR4, URZ ;  /* 0x8000000405067290 */ /* 0x000fe4000fffe0ff */
[----:B------:R-:W-:Y:S02]  /*1b40*/  UIADD3 UR4, UPT, UPT, -UR5, UR4, URZ ;  /* 0x0000000405047290 */ /* 0x000fe4000fffe1ff */
[----:B------:R-:W-:Y:S02]  /*1b50*/  UIMAD UR20, UR6, UR10, UR20 ;  /* 0x0000000a061472a4 */ /* 0x000fe4000f8e0214 */
[----:B------:R-:W-:-:S12]  /*1b60*/  UIMAD UR16, UR4, UR12, UR16 ;  /* 0x0000000c041072a4 */ /* 0x000fd8000f8e0210 */
.L_x_20:
[----:B------:R-:W-:-:S09]  /*1b70*/  UISETP.EQ.U32.AND UP0, UPT, UR33, 0x1, UPT ;  /* 0x000000012100788c */ /* 0x000fd2000bf02070 */
[----:B------:R-:W-:Y:S05]  /*1b80*/  BRA.U !UP0, `(.L_x_21) ;  /* 0x00000001080c7547 */ /* 0x000fea000b800000 */
[----:B------:R-:W-:Y:S01]  /*1b90*/  UCGABAR_WAIT ;  /* 0x0000000000007dc7 */ /* 0x000fe20008000000 */
[----:B------:R-:W-:Y:S01]  /*1ba0*/  CCTL.IVALL ;  /* 0x00000000ff00798f */ /* 0x000fe20002000000 */
[----:B------:R-:W-:Y:S05]  /*1bb0*/  BRA `(.L_x_22) ;  /* 0x0000000000047947 */ /* 0x000fea0003800000 */
.L_x_21:
[----:B------:R-:W-:Y:S06]  /*1bc0*/  BAR.SYNC.DEFER_BLOCKING 0x0 ;  /* 0x0000000000007b1d */ /* 0x000fec0000010000 */
.L_x_22:
[----:B------:R-:W-:Y:S05]  /*1bd0*/  BRA.U UP3, `(.L_x_23) ;  /* 0x0000002103fc7547 */ /* 0x000fea000b800000 */
[----:B------:R-:W2:Y:S01]  /*1be0*/  LDCU UR7, c[0x0][0x38c] ;  /* 0x00007180ff0777ac */ /* 0x000ea20008000800 */
[----:B------:R-:W3:Y:S01]  /*1bf0*/  S2UR UR8, SR_CgaCtaId ;  /* 0x00000000000879c3 */ /* 0x000ee20000008800 */
[----:B------:R-:W-:Y:S01]  /*1c00*/  PLOP3.LUT P1, PT, PT, PT, UP5, 0x80, 0x8 ;  /* 0x000000000008781c */ /* 0x000fe20003f2f058 */
[----:B------:R-:W-:Y:S01]  /*1c10*/  IMAD.MOV.U32 R12, RZ, RZ, 0x1 ;  /* 0x00000001ff0c7424 */ /* 0x000fe200078e00ff */
[----:B------:R-:W-:Y:S01]  /*1c20*/  UMOV UR21, 0x400 ;  /* 0x0000040000157882 */ /* 0x000fe20000000000 */
[----:B------:R-:W-:Y:S01]  /*1c30*/  UISETP.NE.AND UP1, UPT, UR17, URZ, UPT ;  /* 0x000000ff1100728c */ /* 0x000fe2000bf25270 */
[----:B------:R-:W-:Y:S01]  /*1c40*/  ISETP.EQ.OR P2, PT, R0, RZ, P3 ;  /* 0x000000ff0000720c */ /* 0x000fe20001f42670 */
[----:B------:R-:W-:Y:S01]  /*1c50*/  USHF.L.U32 UR5, UR32, 0x4, URZ ;  /* 0x0000000420057899 */ /* 0x000fe200080006ff */
[----:B------:R-:W-:Y:S02]  /*1c60*/  PLOP3.LUT P1, PT, P1, PT, PT, 0x8, 0x80 ;  /* 0x000000000080781c */ /* 0x000fe40000f2e170 */
[----:B------:R-:W-:Y:S01]  /*1c70*/  CS2R R10, SRZ ;  /* 0x00000000000a7805 */ /* 0x000fe2000001ff00 */
[----:B------:R-:W-:Y:S01]  /*1c80*/  IMAD.MOV.U32 R9, RZ, RZ, RZ ;  /* 0x000000ffff097224 */ /* 0x000fe200078e00ff */
[----:B------:R-:W4:Y:S01]  /*1c90*/  LDCU UR43, c[0x0][0x370] ;  /* 0x00006e00ff2b77ac */ /* 0x000f220008000800 */
[----:B------:R-:W-:Y:S01]  /*1ca0*/  IMAD.MOV.U32 R8, RZ, RZ, 0x1 ;  /* 0x00000001ff087424 */ /* 0x000fe200078e00ff */
[----:B------:R-:W-:Y:S01]  /*1cb0*/  USEL UR25, UR38, 0x2, UP1 ;  /* 0x0000000226197887 */ /* 0x000fe20008800000 */
[----:B------:R-:W1:Y:S01]  /*1cc0*/  LDCU.64 UR28, c[0x0][0x348] ;  /* 0x00006900ff1c77ac */ /* 0x000e620008000a00 */
[----:B--2---:R-:W-:-:S02]  /*1cd0*/  UIADD3 UR6, UPT, UPT, UR7, 0x1f, URZ ;  /* 0x0000001f07067890 */ /* 0x004fc4000fffe0ff */
[----:B------:R-:W-:Y:S02]  /*1ce0*/  UIADD3 UR48, UPT, UPT, UR7, 0x3e, URZ ;  /* 0x0000003e07307890 */ /* 0x000fe4000fffe0ff */
[----:B------:R-:W-:Y:S02]  /*1cf0*/  USHF.R.S32.HI UR4, URZ, 0x1f, UR6 ;  /* 0x0000001fff047899 */ /* 0x000fe40008011406 */
[----:B---3--:R-:W-:Y:S02]  /*1d00*/  ULEA UR21, UR8, UR21, 0x18 ;  /* 0x0000001508157291 */ /* 0x008fe4000f8ec0ff */
[----:B------:R-:W-:Y:S02]  /*1d10*/  ULEA.HI UR4, UR4, UR6, URZ, 0x5 ;  /* 0x0000000604047291 */ /* 0x000fe4000f8f28ff */
[----:B------:R-:W-:Y:S02]  /*1d20*/  UIADD3 UR6, UPT, UPT, UR7, -0x1, URZ ;  /* 0xffffffff07067890 */ /* 0x000fe4000fffe0ff */
[----:B------:R-:W-:-:S02]  /*1d30*/  USHF.R.S32.HI UR45, URZ, 0x5, UR4 ;  /* 0x00000005ff2d7899 */ /* 0x000fc40008011404 */
[----:B------:R-:W-:Y:S02]  /*1d40*/  UISETP.GE.U32.AND UP2, UPT, UR6, -0x3f, UPT ;  /* 0xffffffc10600788c */ /* 0x000fe4000bf46070 */
[----:B------:R-:W-:Y:S01]  /*1d50*/  UISETP.LT.U32.AND UP0, UPT, UR45, 0x22, UPT ;  /* 0x000000222d00788c */ /* 0x000fe2000bf01070 */
[----:B------:R-:W2:Y:S03]  /*1d60*/  LDCU UR41, c[0x0][0x374] ;  /* 0x00006e80ff2977ac */ /* 0x000ea60008000800 */
[----:B------:R-:W-:Y:S02]  /*1d70*/  USEL UR44, UR45, 0x22, UP0 ;  /* 0x000000222d2c7887 */ /* 0x000fe40008000000 */
[----:B------:R-:W-:Y:S02]  /*1d80*/  ULOP3.LUT UR46, UR5, 0x30, URZ, 0xe2, !UPT ;  /* 0x00000030052e7892 */ /* 0x000fe4000f8ee2ff */
[----:B------:R-:W-:-:S02]  /*1d90*/  UIADD3 UR24, UPT, UPT, UR44, -0x1, URZ ;  /* 0xffffffff2c187890 */ /* 0x000fc4000fffe0ff */
[----:B------:R-:W-:Y:S02]  /*1da0*/  @UP2 UIADD3 UR24, UPT, UPT, UR44, URZ, URZ ;  /* 0x000000ff2c182290 */ /* 0x000fe4000fffe0ff */
[----:B------:R-:W-:Y:S02]  /*1db0*/  UIADD3 UR38, UPT, UPT, UR21, 0x4600, UR31 ;  /* 0x0000460015267890 */ /* 0x000fe4000fffe01f */
[----:B------:R-:W-:Y:S02]  /*1dc0*/  UIADD3 UR37, UPT, UPT, UR21, 0x15600, UR30 ;  /* 0x0001560015257890 */ /* 0x000fe4000fffe01e */
[----:B------:R-:W-:Y:S02]  /*1dd0*/  UIADD3 UR47, UPT, UPT, UR45, -UR44, URZ ;  /* 0x8000002c2d2f7290 */ /* 0x000fe4000fffe0ff */
[----:B------:R-:W-:Y:S01]  /*1de0*/  UIADD3 UR24, UPT, UPT, UR24, 0x1, URZ ;  /* 0x0000000118187890 */ /* 0x000fe2000fffe0ff */
[----:B-12-4-:R-:W-:-:S11]  /*1df0*/  UMOV UR7, URZ ;  /* 0x000000ff00077c82 */ /* 0x016fd60008000000 */
.L_x_43:
[----:B-1----:R-:W1:Y:S02]  /*1e00*/  S2UR UR4, SR_CgaCtaId ;  /* 0x00000000000479c3 */ /* 0x002e640000008800 */
[----:B-1----:R-:W-:-:S09]  /*1e10*/  UISETP.NE.AND UP0, UPT, UR4, URZ, UPT ;  /* 0x000000ff0400728c */ /* 0x002fd2000bf05270 */
[----:B------:R-:W-:Y:S05]  /*1e20*/  BRA.U UP0, `(.L_x_24) ;  /* 0x0000000100287547 */ /* 0x000fea000b800000 */
[----:B------:R-:W-:Y:S02]  /*1e30*/  LEA R0, R9, UR21, 0x3 ;  /* 0x0000001509007c11 */ /* 0x000fe4000f8e18ff */
[----:B------:R-:W-:-:S04]  /*1e40*/  SHF.L.U32 R3, R8, 0x1f, RZ ;  /* 0x0000001f08037819 */ /* 0x000fc800000006ff */
[----:B------:R-:W1:Y:S02]  /*1e50*/  SYNCS.PHASECHK.TRANS64.TRYWAIT P0, [R0+URZ+0x2c0], R3 ;  /* 0x0002c003000075a7 */ /* 0x000e6400080011ff */
[----:B-1----:R-:W-:Y:S05]  /*1e60*/  @!P0 BRA `(.L_x_25) ;  /* 0x0000006c00cc8947 */ /* 0x002fea0003800000 */
.L_x_143:
[----:B------:R2:W-:Y:S01]  /*1e70*/  SYNCS.ARRIVE.TRANS64.A1T0 RZ, [R0+URZ+0x2b0], RZ ;  /* 0x0002b0ff00ff79a7 */ /* 0x0005e200081000ff */
[----:B------:R-:W-:-:S05]  /*1e80*/  VIADD R9, R9, 0x1 ;  /* 0x0000000109097836 */ /* 0x000fca0000000000 */
[----:B------:R-:W-:-:S04]  /*1e90*/  ISETP.NE.AND P0, PT, R9, 0x2, PT ;  /* 0x000000020900780c */ /* 0x000fc80003f05270 */
[----:B-1----:R-:W-:Y:S02]  /*1ea0*/  SEL R3, RZ, 0x1, P0 ;  /* 0x00000001ff037807 */ /* 0x002fe40000000000 */
[----:B------:R-:W-:Y:S02]  /*1eb0*/  SEL R9, R9, RZ, P0 ;  /* 0x000000ff09097207 */ /* 0x000fe40000000000 */
[----:B------:R-:W-:-:S07]  /*1ec0*/  LOP3.LUT R8, R8, R3, RZ, 0x3c, !PT ;  /* 0x0000000308087212 */ /* 0x000fce00078e3cff */
.L_x_24:
[----:B------:R-:W-:Y:S01]  /*1ed0*/  ULEA UR4, UR7, UR21, 0x3 ;  /* 0x0000001507047291 */ /* 0x000fe2000f8e18ff */
[----:B--2---:R-:W-:Y:S01]  /*1ee0*/  SHF.L.U32 R0, R12, 0x1f, RZ ;  /* 0x0000001f0c007819 */ /* 0x004fe200000006ff */
[----:B------:R-:W-:Y:S02]  /*1ef0*/  UISETP.GE.U32.AND UP0, UPT, UR48, 0x3f, UPT ;  /* 0x0000003f3000788c */ /* 0x000fe4000bf06070 */
[----:B------:R-:W-:Y:S02]  /*1f00*/  ULEA UR11, UR20, UR49, 0x1 ;  /* 0x00000031140b7291 */ /* 0x000fe4000f8e08ff */
[----:B------:R-:W-:Y:S02]  /*1f10*/  ULEA UR35, UR16, UR46, 0x6 ;  /* 0x0000002e10237291 */ /* 0x000fe4000f8e30ff */
[----:B------:R-:W-:Y:S01]  /*1f20*/  USHF.L.U32 UR11, UR11, 0x6, URZ ;  /* 0x000000060b0b7899 */ /* 0x000fe200080006ff */
[----:B------:R1:W2:Y:S01]  /*1f30*/  SYNCS.PHASECHK.TRANS64.TRYWAIT P0, [UR4+0x110], R0 ;  /* 0x00011000ff0075a7 */ /* 0x0002a20008001104 */
[----:B------:R-:W-:Y:S01]  /*1f40*/  UMOV UR6, URZ ;  /* 0x000000ff00067c82 */ /* 0x000fe20008000000 */
[----:B------:R-:W-:Y:S09]  /*1f50*/  BRA.U !UP0, `(.L_x_26) ;  /* 0x0000000108c07547 */ /* 0x000ff2000b800000 */
[----:B------:R-:W-:Y:S01]  /*1f60*/  UMOV UR13, URZ ;  /* 0x000000ff000d7c82 */ /* 0x000fe20008000000 */
[----:B------:R-:W-:-:S05]  /*1f70*/  UMOV UR4, UR7 ;  /* 0x0000000700047c82 */ /* 0x000fca0008000000 */
.L_x_32:
[----:B------:R-:W-:Y:S01]  /*1f80*/  ULEA UR33, UR4, UR21, 0x3 ;  /* 0x0000001504217291 */ /* 0x000fe2000f8e18ff */
[----:B--2---:R-:W-:Y:S01]  /*1f90*/  @!P3 MOV R2, 0x1800 ;  /* 0x000018000002b802 */ /* 0x004fe20000000f00 */
[----:B--2-4-:R-:W-:Y:S10]  /*1fa0*/  @P0 BRA `(.L_x_27) ;  /* 0x00000000000c0947 */ /* 0x014ff40003800000 */
[----:B------:R-:W-:-:S04]  /*1fb0*/  SHF.L.U32 R3, R12, 0x1f, RZ ;  /* 0x0000001f0c037819 */ /* 0x000fc800000006ff */
[----:B------:R-:W2:Y:S02]  /*1fc0*/  SYNCS.PHASECHK.TRANS64.TRYWAIT P0, [UR33+0x110], R3 ;  /* 0x00011003ff0075a7 */ /* 0x000ea40008001121 */
[----:B--2---:R-:W-:Y:S05]  /*1fd0*/  @!P0 BRA `(.L_x_28) ;  /* 0x0000006c00848947 */ /* 0x004fea0003800000 */
.L_x_27:
[----:B------:R2:W-:Y:S01]  /*1fe0*/  @!P3 SYNCS.ARRIVE.TRANS64 RZ, [UR33], R2 ;  /* 0x00000002ffffb9a7 */ /* 0x0005e20008000021 */
[----:B------:R-:W-:-:S04]  /*1ff0*/  ULOP3.LUT UR5, UR25, 0x2, URZ, 0xfc, !UPT ;  /* 0x0000000219057892 */ /* 0x000fc8000f8efcff */
[----:B------:R-:W-:-:S09]  /*2000*/  UISETP.NE.AND UP0, UPT, UR5, 0x2, UPT ;  /* 0x000000020500788c */ /* 0x000fd2000bf05270 */
[----:B------:R-:W-:Y:S05]  /*2010*/  BRA.U UP0, `(.L_x_29) ;  /* 0x0000000100047547 */ /* 0x000fea000b800000 */
[----:B------:R-:W-:Y:S05]  /*2020*/  BPT.TRAP 0x1 ;  /* 0x000000040000795c */ /* 0x000fea0000300000 */
.L_x_29:
[----:B------:R-:W-:Y:S04]  /*2030*/  BSSY.RECONVERGENT B0, `(.L_x_30) ;  /* 0x0000003000007945 */ /* 0x000fe80003800200 */
[----:B------:R-:W-:Y:S05]  /*2040*/  @P2 BRA `(.L_x_31) ;  /* 0x0000000000042947 */ /* 0x000fea0003800000 */
[----:B------:R-:W-:Y:S05]  /*2050*/  BPT.TRAP 0x1 ;  /* 0x000000040000795c */ /* 0x000fea0000300000 */
.L_x_31:
[----:B------:R-:W-:Y:S05]  /*2060*/  BSYNC.RECONVERGENT B0 ;  /* 0x0000000000007941 */ /* 0x000fea0003800200 */
.L_x_30:
[----:B------:R-:W-:Y:S02]  /*2070*/  UIADD3 UR5, UPT, UPT, UR4, 0x1, URZ ;  /* 0x0000000104057890 */ /* 0x000fe4000fffe0ff */
[----:B------:R-:W-:Y:S02]  /*2080*/  ULEA UR32, UR4, UR31, 0xb ;  /* 0x0000001f04207291 */ /* 0x000fe4000f8e58ff */
[----:B------:R-:W-:Y:S02]  /*2090*/  UISETP.NE.AND UP0, UPT, UR5, 0x22, UPT ;  /* 0x000000220500788c */ /* 0x000fe4000bf05270 */
[----:B------:R-:W-:Y:S02]  /*20a0*/  ULEA UR8, UR4, UR30, 0xc ;  /* 0x0000001e04087291 */ /* 0x000fe4000f8e60ff */
[----:B------:R-:W-:Y:S02]  /*20b0*/  USEL UR6, URZ, 0x1, UP0 ;  /* 0x00000001ff067887 */ /* 0x000fe40008000000 */
[----:B------:R-:W-:-:S02]  /*20c0*/  USEL UR7, UR5, URZ, UP0 ;  /* 0x000000ff05077287 */ /* 0x000fc40008000000 */
[----:B------:R-:W-:Y:S02]  /*20d0*/  UIADD3 UR4, UP0, UPT, UR28, 0x180, URZ ;  /* 0x000001801c047890 */ /* 0x000fe4000ff1e0ff */
[----:B------:R-:W-:Y:S01]  /*20e0*/  ULEA UR5, UR7, UR21, 0x3 ;  /* 0x0000001507057291 */ /* 0x000fe2000f8e18ff */
[----:B------:R-:W-:Y:S01]  /*20f0*/  LOP3.LUT R12, R12, UR6, RZ, 0x3c, !PT ;  /* 0x000000060c0c7c12 */ /* 0x000fe2000f8e3cff */
[----:B------:R-:W-:Y:S02]  /*2100*/  USHF.L.U32 UR34, UR13, 0x5, URZ ;  /* 0x000000050d227899 */ /* 0x000fe400080006ff */
[----:B------:R-:W-:Y:S01]  /*2110*/  UIADD3 UR13, UPT, UPT, UR13, 0x1, URZ ;  /* 0x000000010d0d7890 */ /* 0x000fe2000fffe0ff */
[----:B-1----:R-:W-:Y:S01]  /*2120*/  SHF.L.U32 R0, R12, 0x1f, RZ ;  /* 0x0000001f0c007819 */ /* 0x002fe200000006ff */
[----:B------:R-:W-:Y:S02]  /*2130*/  UIADD3 UR14, UP1, UPT, UR28, 0x80, URZ ;  /* 0x000000801c0e7890 */ /* 0x000fe4000ff3e0ff */
[----:B------:R-:W-:Y:S01]  /*2140*/  UIADD3 UR32, UPT, UPT, UR21, 0x4600, UR32 ;  /* 0x0000460015207890 */ /* 0x000fe2000fffe020 */
[----:B------:R3:W4:Y:S01]  /*2150*/  SYNCS.PHASECHK.TRANS64.TRYWAIT P0, [UR5+0x110], R0 ;  /* 0x00011000ff0075a7 */ /* 0x0007220008001105 */
[----:B------:R-:W-:-:S02]  /*2160*/  UIADD3.X UR5, UPT, UPT, URZ, UR29, URZ, UP0, !UPT ;  /* 0x0000001dff057290 */ /* 0x000fc400087fe4ff */
[----:B------:R-:W-:Y:S02]  /*2170*/  UISETP.NE.AND UP0, UPT, UR13, UR24, UPT ;  /* 0x000000180d00728c */ /* 0x000fe4000bf05270 */
[----:B------:R-:W-:Y:S02]  /*2180*/  UIADD3.X UR15, UPT, UPT, URZ, UR29, URZ, UP1, !UPT ;  /* 0x0000001dff0f7290 */ /* 0x000fe40008ffe4ff */
[----:B------:R-:W-:Y:S02]  /*2190*/  UPRMT UR16, URZ, 0x5410, UR27 ;  /* 0x00005410ff107896 */ /* 0x000fe4000800001b */
[----:B------:R-:W-:Y:S02]  /*21a0*/  UIADD3 UR8, UPT, UPT, UR21, 0x15600, UR8 ;  /* 0x0001560015087890 */ /* 0x000fe4000fffe008 */
[----:B------:R-:W-:Y:S01]  /*21b0*/  UPRMT UR6, URZ, 0x5410, UR26 ;  /* 0x00005410ff067896 */ /* 0x000fe2000800001a */
[----:B------:R-:W-:Y:S01]  /*21c0*/  UMOV UR18, 0x0 ;  /* 0x0000000000127882 */ /* 0x000fe20000000000 */
[----:B------:R-:W-:Y:S01]  /*21d0*/  UMOV UR19, 0x10000000 ;  /* 0x1000000000137882 */ /* 0x000fe20000000000 */
[----:B------:R-:W-:Y:S01]  /*21e0*/  UMOV UR12, UR36 ;  /* 0x00000024000c7c82 */ /* 0x000fe20008000000 */
[----:B------:R-:W-:Y:S01]  /*21f0*/  UMOV UR9, UR33 ;  /* 0x0000002100097c82 */ /* 0x000fe20008000000 */
[----:B------:R-:W-:Y:S01]  /*2200*/  UMOV UR10, UR34 ;  /* 0x00000022000a7c82 */ /* 0x000fe20008000000 */
[----:B------:R-:W-:Y:S03]  /*2210*/  UTMALDG.3D.MULTICAST [UR32], [UR14], UR16, desc[UR18] ;  /* 0x000012200e0073b4 */ /* 0x000fe60008011810 */
[----:B------:R1:W-:Y:S02]  /*2220*/  UTMALDG.3D.MULTICAST [UR8], [UR4], UR6, desc[UR18] ;  /* 0x00001208040073b4 */ /* 0x0003e40008011806 */
[----:B-1----:R-:W-:Y:S01]  /*2230*/  UMOV UR6, UR24 ;  /* 0x0000001800067c82 */ /* 0x002fe20008000000 */
[----:B------:R-:W-:Y:S01]  /*2240*/  UMOV UR4, UR7 ;  /* 0x0000000700047c82 */ /* 0x000fe20008000000 */
[----:B---3--:R-:W-:Y:S05]  /*2250*/  BRA.U UP0, `(.L_x_32) ;  /* 0xfffffffd00487547 */ /* 0x008fea000b83ffff */
.L_x_26:
[----:B------:R-:W-:Y:S01]  /*2260*/  ULEA UR4, UR7, UR21, 0x3 ;  /* 0x0000001507047291 */ /* 0x000fe2000f8e18ff */
[----:B-1----:R-:W-:Y:S01]  /*2270*/  SHF.L.U32 R0, R12, 0x1f, RZ ;  /* 0x0000001f0c007819 */ /* 0x002fe200000006ff */
[----:B------:R-:W-:Y:S01]  /*2280*/  @!P1 SYNCS.ARRIVE.TRANS64.A1T0 RZ, [UR21+0x248], RZ ;  /* 0x000248ffffff99a7 */ /* 0x000fe20008100015 */
[----:B------:R-:W-:-:S06]  /*2290*/  UISETP.GT.AND UP0, UPT, UR45, UR44, UPT ;  /* 0x0000002c2d00728c */ /* 0x000fcc000bf04270 */
[----:B--2-4-:R1:W2:Y:S03]  /*22a0*/  SYNCS.PHASECHK.TRANS64.TRYWAIT P0, [UR4+0x110], R0 ;  /* 0x00011000ff0075a7 */ /* 0x0142a60008001104 */
[----:B------:R-:W-:Y:S05]  /*22b0*/  BRA.U !UP0, `(.L_x_33) ;  /* 0x0000000108bc7547 */ /* 0x000fea000b800000 */
[----:B------:R-:W-:Y:S01]  /*22c0*/  UIADD3 UR13, UPT, UPT, UR47, UR6, URZ ;  /* 0x000000062f0d7290 */ /* 0x000fe2000fffe0ff */
[----:B------:R-:W-:-:S11]  /*22d0*/  UMOV UR4, UR7 ;  /* 0x0000000700047c82 */ /* 0x000fd60008000000 */
.L_x_39:
[----:B------:R-:W-:Y:S01]  /*22e0*/  ULEA UR17, UR4, UR21, 0x3 ;  /* 0x0000001504117291 */ /* 0x000fe2000f8e18ff */
[----:B--2---:R-:W-:Y:S01]  /*22f0*/  @!P3 MOV R2, 0x1800 ;  /* 0x000018000002b802 */ /* 0x004fe20000000f00 */
[----:B--2-4-:R-:W-:Y:S10]  /*2300*/  @P0 BRA `(.L_x_34) ;  /* 0x00000000000c0947 */ /* 0x014ff40003800000 */
[----:B------:R-:W-:-:S04]  /*2310*/  SHF.L.U32 R3, R12, 0x1f, RZ ;  /* 0x0000001f0c037819 */ /* 0x000fc800000006ff */
[----:B------:R-:W2:Y:S02]  /*2320*/  SYNCS.PHASECHK.TRANS64.TRYWAIT P0, [UR17+0x110], R3 ;  /* 0x00011003ff0075a7 */ /* 0x000ea40008001111 */
[----:B--2---:R-:W-:Y:S05]  /*2330*/  @!P0 BRA `(.L_x_35) ;  /* 0x0000006800c48947 */ /* 0x004fea0003800000 */
.L_x_34:
[----:B------:R2:W-:Y:S01]  /*2340*/  @!P3 SYNCS.ARRIVE.TRANS64 RZ, [UR17], R2 ;  /* 0x00000002ffffb9a7 */ /* 0x0005e20008000011 */
[----:B------:R-:W-:-:S04]  /*2350*/  ULOP3.LUT UR5, UR25, 0x2, URZ, 0xfc, !UPT ;  /* 0x0000000219057892 */ /* 0x000fc8000f8efcff */
[----:B------:R-:W-:-:S09]  /*2360*/  UISETP.NE.AND UP0, UPT, UR5, 0x2, UPT ;  /* 0x000000020500788c */ /* 0x000fd2000bf05270 */
[----:B------:R-:W-:Y:S05]  /*2370*/  BRA.U UP0, `(.L_x_36) ;  /* 0x0000000100047547 */ /* 0x000fea000b800000 */
[----:B------:R-:W-:Y:S05]  /*2380*/  BPT.TRAP 0x1 ;  /* 0x000000040000795c */ /* 0x000fea0000300000 */
.L_x_36:
[----:B------:R-:W-:Y:S04]  /*2390*/  BSSY.RECONVERGENT B0, `(.L_x_37) ;  /* 0x0000003000007945 */ /* 0x000fe80003800200 */
[----:B------:R-:W-:Y:S05]  /*23a0*/  @P2 BRA `(.L_x_38) ;  /* 0x0000000000042947 */ /* 0x000fea0003800000 */
[----:B------:R-:W-:Y:S05]  /*23b0*/  BPT.TRAP 0x1 ;  /* 0x000000040000795c */ /* 0x000fea0000300000 */
.L_x_38:
[----:B------:R-:W-:Y:S05]  /*23c0*/  BSYNC.RECONVERGENT B0 ;  /* 0x0000000000007941 */ /* 0x000fea0003800200 */
.L_x_37:
[----:B------:R-:W-:Y:S02]  /*23d0*/  UIADD3 UR5, UPT, UPT, UR4, 0x1, URZ ;  /* 0x0000000104057890 */ /* 0x000fe4000fffe0ff */
[----:B------:R-:W-:Y:S02]  /*23e0*/  UIADD3 UR14, UP1, UPT, UR28, 0x80, URZ ;  /* 0x000000801c0e7890 */ /* 0x000fe4000ff3e0ff */
[----:B------:R-:W-:Y:S02]  /*23f0*/  UISETP.NE.AND UP0, UPT, UR5, 0x22, UPT ;  /* 0x000000220500788c */ /* 0x000fe4000bf05270 */
[----:B------:R-:W-:Y:S02]  /*2400*/  ULEA UR16, UR4, UR38, 0xb ;  /* 0x0000002604107291 */ /* 0x000fe4000f8e58ff */
[----:B------:R-:W-:Y:S02]  /*2410*/  USEL UR8, URZ, 0x1, UP0 ;  /* 0x00000001ff087887 */ /* 0x000fe40008000000 */
[----:B------:R-:W-:-:S02]  /*2420*/  USEL UR7, UR5, URZ, UP0 ;  /* 0x000000ff05077287 */ /* 0x000fc40008000000 */
[----:B------:R-:W-:Y:S02]  /*2430*/  UIADD3 UR22, UP0, UPT, UR28, 0x180, URZ ;  /* 0x000001801c167890 */ /* 0x000fe4000ff1e0ff */
[----:B------:R-:W-:Y:S01]  /*2440*/  ULEA UR5, UR7, UR21, 0x3 ;  /* 0x0000001507057291 */ /* 0x000fe2000f8e18ff */
[----:B------:R-:W-:Y:S01]  /*2450*/  LOP3.LUT R12, R12, UR8, RZ, 0x3c, !PT ;  /* 0x000000080c0c7c12 */ /* 0x000fe2000f8e3cff */
[----:B------:R-:W-:Y:S02]  /*2460*/  ULEA UR8, UR4, UR37, 0xc ;  /* 0x0000002504087291 */ /* 0x000fe4000f8e60ff */
[----:B------:R-:W-:Y:S01]  /*2470*/  USHF.L.U32 UR18, UR6, 0x5, URZ ;  /* 0x0000000506127899 */ /* 0x000fe200080006ff */
[----:B-1----:R-:W-:Y:S01]  /*2480*/  SHF.L.U32 R0, R12, 0x1f, RZ ;  /* 0x0000001f0c007819 */ /* 0x002fe200000006ff */
[----:B------:R-:W-:Y:S02]  /*2490*/  UPRMT UR4, URZ, 0x5410, UR27 ;  /* 0x00005410ff047896 */ /* 0x000fe4000800001b */
[----:B------:R-:W-:Y:S01]  /*24a0*/  UIADD3.X UR15, UPT, UPT, URZ, UR29, URZ, UP1, !UPT ;  /* 0x0000001dff0f7290 */ /* 0x000fe20008ffe4ff */
[----:B------:R3:W4:Y:S01]  /*24b0*/  SYNCS.PHASECHK.TRANS64.TRYWAIT P0, [UR5+0x110], R0 ;  /* 0x00011000ff0075a7 */ /* 0x0007220008001105 */
[----:B------:R-:W-:-:S02]  /*24c0*/  UPRMT UR5, URZ, 0x5410, UR26 ;  /* 0x00005410ff057896 */ /* 0x000fc4000800001a */
[----:B------:R-:W-:Y:S01]  /*24d0*/  UIADD3.X UR23, UPT, UPT, URZ, UR29, URZ, UP0, !UPT ;  /* 0x0000001dff177290 */ /* 0x000fe200087fe4ff */
[----:B------:R-:W-:Y:S01]  /*24e0*/  UMOV UR32, 0x0 ;  /* 0x0000000000207882 */ /* 0x000fe20000000000 */
[----:B------:R-:W-:Y:S01]  /*24f0*/  UMOV UR33, 0x10000000 ;  /* 0x1000000000217882 */ /* 0x000fe20000000000 */
[----:B------:R-:W-:Y:S01]  /*2500*/  UMOV UR19, UR35 ;  /* 0x0000002300137c82 */ /* 0x000fe20008000000 */
[----:B------:R-:W-:Y:S01]  /*2510*/  UMOV UR20, UR36 ;  /* 0x0000002400147c82 */ /* 0x000fe20008000000 */
[----:B------:R-:W-:Y:S01]  /*2520*/  UMOV UR12, UR36 ;  /* 0x00000024000c7c82 */ /* 0x000fe20008000000 */
[----:B------:R-:W-:Y:S01]  /*2530*/  UMOV UR9, UR17 ;  /* 0x0000001100097c82 */ /* 0x000fe20008000000 */
[----:B------:R-:W-:Y:S01]  /*2540*/  UMOV UR10, UR18 ;  /* 0x00000012000a7c82 */ /* 0x000fe20008000000 */
[----:B------:R1:W-:Y:S01]  /*2550*/  UTMALDG.3D.MULTICAST [UR16], [UR14], UR4, desc[UR32] ;  /* 0x000020100e0073b4 */ /* 0x0003e20008011804 */
[----:B------:R-:W-:-:S04]  /*2560*/  UIADD3 UR6, UPT, UPT, UR6, 0x1, URZ ;  /* 0x0000000106067890 */ /* 0x000fc8000fffe0ff */
[----:B------:R-:W-:Y:S01]  /*2570*/  UISETP.NE.AND UP0, UPT, UR6, UR13, UPT ;  /* 0x0000000d0600728c */ /* 0x000fe2000bf05270 */
[----:B------:R3:W-:Y:S01]  /*2580*/  UTMALDG.3D.MULTICAST [UR8], [UR22], UR5, desc[UR32] ;  /* 0x00002008160073b4 */ /* 0x0007e20008011805 */
[----:B-1----:R-:W-:-:S07]  /*2590*/  UMOV UR4, UR7 ;  /* 0x0000000700047c82 */ /* 0x002fce0008000000 */
[----:B---3--:R-:W-:Y:S05]  /*25a0*/  BRA.U UP0, `(.L_x_39) ;  /* 0xfffffffd004c7547 */ /* 0x008fea000b83ffff */
.L_x_33:
[C---:B------:R-:W-:Y:S01]  /*25b0*/  LEA R3, R11.reuse, UR21, 0x3 ;  /* 0x000000150b037c11 */ /* 0x040fe2000f8e18ff */
[----:B------:R-:W-:Y:S01]  /*25c0*/  NOP ;  /* 0x0000000000007918 */ /* 0x000fe20000000000 */
[----:B-1----:R-:W-:Y:S02]  /*25d0*/  SHF.L.U32 R0, R10, 0x1f, RZ ;  /* 0x0000001f0a007819 */ /* 0x002fe400000006ff */
[----:B------:R-:W-:Y:S02]  /*25e0*/  LEA R5, R11, UR21, 0x4 ;  /* 0x000000150b057c11 */ /* 0x000fe4000f8e20ff */
[----:B--2-4-:R-:W1:Y:S02]  /*25f0*/  SYNCS.PHASECHK.TRANS64.TRYWAIT P0, [R3+URZ+0x250], R0 ;  /* 0x00025000030075a7 */ /* 0x014e6400080011ff */
[----:B-1----:R-:W-:Y:S05]  /*2600*/  @!P0 BRA `(.L_x_40) ;  /* 0x0000006800288947 */ /* 0x002fea0003800000 */
.L_x_146:
[----:B------:R-:W2:Y:S01]  /*2610*/  LDS.128 R4, [R5+0x2e0] ;  /* 0x0002e00005047984 */ /* 0x000ea20000000c00 */
[----:B------:R-:W-:Y:S01]  /*2620*/  UISETP.GE.AND UP0, UPT, UR42, 0x1, UPT ;  /* 0x000000012a00788c */ /* 0x000fe2000bf06270 */
[----:B------:R-:W-:Y:S01]  /*2630*/  @!PT LDS RZ, [RZ] ;  /* 0x00000000fffff984 */ /* 0x000fe20000000800 */
[----:B------:R-:W-:Y:S01]  /*2640*/  @!PT LDS RZ, [RZ] ;  /* 0x00000000fffff984 */ /* 0x000fe20000000800 */
[----:B------:R-:W-:Y:S01]  /*2650*/  @!PT LDS RZ, [RZ] ;  /* 0x00000000fffff984 */ /* 0x000fe20000000800 */
[----:B------:R-:W-:Y:S01]  /*2660*/  @!PT LDS RZ, [RZ] ;  /* 0x00000000fffff984 */ /* 0x000fe20000000800 */
[----:B------:R3:W-:Y:S06]  /*2670*/  MEMBAR.ALL.CTA ;  /* 0x0000000000007992 */ /* 0x0007ec0000008000 */
[----:B---3--:R-:W3:Y:S01]  /*2680*/  FENCE.VIEW.ASYNC.S ;  /* 0x00000000000073c6 */ /* 0x008ee20000000000 */
[----:B--2---:R-:W-:-:S13]  /*2690*/  LOP3.LUT P0, RZ, R6, 0x1, RZ, 0xc0, !PT ;  /* 0x0000000106ff7812 */ /* 0x004fda000780c0ff */
[----:B---3--:R-:W-:Y:S01]  /*26a0*/  VOTEU.ANY UP1, P0 ;  /* 0x0000000000ff7886 */ /* 0x008fe20000020100 */
[----:B------:R-:W-:-:S13]  /*26b0*/  PLOP3.LUT P0, PT, PT, PT, UP1, 0x80, 0x8 ;  /* 0x000000000008781c */ /* 0x000fda0003f0f018 */
[----:B-1----:R-:W-:Y:S02]  /*26c0*/  @P0 LOP3.LUT R0, R5, 0xffff, RZ, 0xc0, !PT ;  /* 0x0000ffff05000812 */ /* 0x002fe400078ec0ff */
[----:B------:R-:W-:Y:S02]  /*26d0*/  @P0 MOV R2, R4 ;  /* 0x0000000400020202 */ /* 0x000fe40000000f00 */
[----:B------:R-:W-:Y:S01]  /*26e0*/  @P0 R2UR UR5, R0 ;  /* 0x00000000000502ca */ /* 0x000fe200000e0000 */
[----:B------:R-:W-:Y:S01]  /*26f0*/  VIADD R0, R3, 0x260 ;  /* 0x0000026003007836 */ /* 0x000fe20000000000 */
[----:B------:R-:W-:Y:S02]  /*2700*/  @P0 SHF.R.U32.HI R4, RZ, 0x10, R5 ;  /* 0x00000010ff040819 */ /* 0x000fe40000011605 */
[----:B------:R-:W-:Y:S02]  /*2710*/  @P0 R2UR UR6, R2 ;  /* 0x00000000020602ca */ /* 0x000fe400000e0000 */
[----:B------:R-:W-:-:S02]  /*2720*/  PRMT R0, RZ, 0x654, R0 ;  /* 0x00000654ff007816 */ /* 0x000fc40000000000 */
[----:B------:R-:W-:Y:S02]  /*2730*/  @P0 R2UR UR4, R4 ;  /* 0x00000000040402ca */ /* 0x000fe400000e0000 */
[----:B------:R1:W-:Y:S03]  /*2740*/  SYNCS.ARRIVE.TRANS64.RED.A1T0 RZ, [R0+URZ], RZ ;  /* 0x000000ff00ff79a7 */ /* 0x0003e600081004ff */
[----:B------:R-:W-:-:S04]  /*2750*/  @UP1 UMOV UR39, UR5 ;  /* 0x0000000500271c82 */ /* 0x000fc80008000000 */
[----:B------:R-:W-:-:S04]  /*2760*/  @UP1 UMOV UR40, UR6 ;  /* 0x0000000600281c82 */ /* 0x000fc80008000000 */
[----:B------:R-:W-:Y:S01]  /*2770*/  @UP1 UMOV UR36, UR4 ;  /* 0x0000000400241c82 */ /* 0x000fe20008000000 */
[----:B------:R-:W-:Y:S05]  /*2780*/  BRA.U !UP0, `(.L_x_41) ;  /* 0x0000000108d47547 */ /* 0x000fea000b800000 */
[----:B------:R-:W2:Y:S01]  /*2790*/  LDCU.128 UR12, c[0x0][0xb10] ;  /* 0x00016200ff0c77ac */ /* 0x000ea20008000c00 */
[----:B------:R-:W3:Y:S01]  /*27a0*/  LDCU UR22, c[0x0][0xb20] ;  /* 0x00016400ff1677ac */ /* 0x000ee20008000800 */
[----:B------:R-:W4:Y:S01]  /*27b0*/  LDCU UR20, c[0x0][0xb0c] ;  /* 0x00016180ff1477ac */ /* 0x000f220008000800 */
[----:B------:R-:W1:Y:S01]  /*27c0*/  LDCU.64 UR8, c[0x0][0xb28] ;  /* 0x00016500ff0877ac */ /* 0x000e620008000a00 */
[----:B------:R-:W-:Y:S02]  /*27d0*/  UISETP.NE.AND UP3, UPT, UR42, 0x1, UPT ;  /* 0x000000012a00788c */ /* 0x000fe4000bf65270 */
[----:B--2---:R-:W-:Y:S02]  /*27e0*/  UIMAD.WIDE.U32 UR10, UR41, UR15, URZ ;  /* 0x0000000f290a72a5 */ /* 0x004fe4000f8e00ff */
[----:B------:R-:W-:Y:S02]  /*27f0*/  UIMAD.WIDE.U32 UR4, UR43, UR12, URZ ;  /* 0x0000000c2b0472a5 */ /* 0x000fe4000f8e00ff */
[----:B------:R-:W-:-:S02]  /*2800*/  UISETP.NE.AND UP0, UPT, UR14, 0x1, UPT ;  /* 0x000000010e00788c */ /* 0x000fc4000bf05270 */
[----:B------:R-:W-:Y:S01]  /*2810*/  UIMAD.WIDE.U32 UR18, UR39, UR15, URZ ;  /* 0x0000000f271272a5 */ /* 0x000fe2000f8e00ff */
[----:B------:R-:W-:Y:S02]  /*2820*/  UMOV UR10, UR11 ;  /* 0x0000000b000a7c82 */ /* 0x000fe40008000000 */
[----:B------:R-:W-:Y:S01]  /*2830*/  UMOV UR4, UR5 ;  /* 0x0000000500047c82 */ /* 0x000fe20008000000 */
[----:B---3--:R-:W-:Y:S02]  /*2840*/  USHF.R.U32.HI UR10, URZ, UR22, UR10 ;  /* 0x00000016ff0a7299 */ /* 0x008fe4000801160a */
[----:B----4-:R-:W-:Y:S02]  /*2850*/  UISETP.NE.AND UP2, UPT, UR20, 0x1, UPT ;  /* 0x000000011400788c */ /* 0x010fe4000bf45270 */
[----:B------:R-:W-:Y:S02]  /*2860*/  USHF.R.U32.HI UR4, URZ, UR13, UR4 ;  /* 0x0000000dff047299 */ /* 0x000fe40008011604 */
[----:B------:R-:W-:-:S02]  /*2870*/  USEL UR5, UR41, UR10, !UP0 ;  /* 0x0000000a29057287 */ /* 0x000fc4000c000000 */
[----:B------:R-:W-:Y:S02]  /*2880*/  USEL UR6, UR43, UR4, !UP2 ;  /* 0x000000042b067287 */ /* 0x000fe4000d000000 */
[----:B-1----:R-:W-:Y:S01]  /*2890*/  UIMAD.WIDE.U32 UR10, UR5, UR8, URZ ;  /* 0x00000008050a72a5 */ /* 0x002fe2000f8e00ff */
[----:B------:R-:W-:Y:S01]  /*28a0*/  UMOV UR4, UR19 ;  /* 0x0000001300047c82 */ /* 0x000fe20008000000 */
[----:B------:R-:W-:Y:S02]  /*28b0*/  UIMAD.WIDE.U32 UR16, UR40, UR12, URZ ;  /* 0x0000000c281072a5 */ /* 0x000fe4000f8e00ff */
[----:B------:R-:W-:-:S03]  /*28c0*/  UIMAD.WIDE.U32 UR18, UR6, UR8, URZ ;  /* 0x00000008061272a5 */ /* 0x000fc6000f8e00ff */
[----:B------:R-:W-:Y:S01]  /*28d0*/  UMOV UR10, UR11 ;  /* 0x0000000b000a7c82 */ /* 0x000fe20008000000 */
[----:B------:R-:W-:Y:S02]  /*28e0*/  USHF.R.U32.HI UR4, URZ, UR22, UR4 ;  /* 0x00000016ff047299 */ /* 0x000fe40008011604 */
[----:B------:R-:W-:Y:S01]  /*28f0*/  @UP3 USHF.R.U32.HI UR5, URZ, UR9, UR10 ;  /* 0x00000009ff053299 */ /* 0x000fe2000801160a */
[----:B------:R-:W-:Y:S01]  /*2900*/  UMOV UR16, UR17 ;  /* 0x0000001100107c82 */ /* 0x000fe20008000000 */
[----:B------:R-:W-:Y:S01]  /*2910*/  UMOV UR18, UR19 ;  /* 0x0000001300127c82 */ /* 0x000fe20008000000 */
[----:B------:R-:W-:Y:S02]  /*2920*/  USHF.R.U32.HI UR13, URZ, UR13, UR16 ;  /* 0x0000000dff0d7299 */ /* 0x000fe40008011610 */
[----:B------:R-:W-:Y:S02]  /*2930*/  USEL UR4, UR39, UR4, !UP0 ;  /* 0x0000000427047287 */ /* 0x000fe4000c000000 */
[----:B------:R-:W-:-:S02]  /*2940*/  @UP3 USHF.R.U32.HI UR6, URZ, UR9, UR18 ;  /* 0x00000009ff063299 */ /* 0x000fc40008011612 */
[----:B------:R-:W-:Y:S02]  /*2950*/  UIMAD UR10, UR42, UR5, URZ ;  /* 0x000000052a0a72a4 */ /* 0x000fe4000f8e02ff */
[----:B------:R-:W-:Y:S02]  /*2960*/  USEL UR5, UR40, UR13, !UP2 ;  /* 0x0000000d28057287 */ /* 0x000fe4000d000000 */
[----:B------:R-:W-:Y:S02]  /*2970*/  UIMAD UR12, UR42, UR6, URZ ;  /* 0x000000062a0c72a4 */ /* 0x000fe4000f8e02ff */
[----:B------:R-:W-:Y:S02]  /*2980*/  UISETP.GE.AND UP0, UPT, UR4, UR10, UPT ;  /* 0x0000000a0400728c */ /* 0x000fe4000bf06270 */
[----:B------:R-:W-:Y:S02]  /*2990*/  UIMAD.WIDE.U32 UR10, UR4, UR8, URZ ;  /* 0x00000008040a72a5 */ /* 0x000fe4000f8e00ff */
[----:B------:R-:W-:-:S02]  /*29a0*/  UISETP.GE.OR UP0, UPT, UR5, UR12, UP0 ;  /* 0x0000000c0500728c */ /* 0x000fc40008706670 */
        /* <DEDUP_REMOVED lines=19> */
.L_x_41:
[----:B------:R-:W2:Y:S02]  /*2ae0*/  LDCU UR4, c[0x0][0xb30] ;  /* 0x00016600ff0477ac */ /* 0x000ea40008000800 */
[----:B--2---:R-:W-:-:S09]  /*2af0*/  UISETP.NE.AND UP0, UPT, UR4, 0x1, UPT ;  /* 0x000000010400788c */ /* 0x004fd2000bf05270 */
        /* <DEDUP_REMOVED lines=18> */
.L_x_42:
[----:B------:R-:W-:Y:S01]  /*2c20*/  VIADD R11, R11, 0x1 ;  /* 0x000000010b0b7836 */ /* 0x000fe20000000000 */
[----:B------:R-:W-:Y:S01]  /*2c30*/  PLOP3.LUT P1, PT, PT, PT, PT, 0x80, 0x8 ;  /* 0x000000000008781c */ /* 0x000fe20003f2f070 */
[----:B------:R-:W-:Y:S02]  /*2c40*/  UIADD3 UR16, UPT, UPT, UR40, UR60, URZ ;  /* 0x0000003c28107290 */ /* 0x000fe4000fffe0ff */
[----:B------:R-:W-:Y:S01]  /*2c50*/  UIADD3 UR20, UPT, UPT, UR39, UR59, URZ ;  /* 0x0000003b27147290 */ /* 0x000fe2000fffe0ff */
[----:B------:R-:W-:-:S04]  /*2c60*/  ISETP.NE.AND P0, PT, R11, 0x2, PT ;  /* 0x000000020b00780c */ /* 0x000fc80003f05270 */
[----:B------:R-:W-:Y:S02]  /*2c70*/  SEL R3, RZ, 0x1, P0 ;  /* 0x00000001ff037807 */ /* 0x000fe40000000000 */
[----:B------:R-:W-:Y:S02]  /*2c80*/  SEL R11, R11, RZ, P0 ;  /* 0x000000ff0b0b7207 */ /* 0x000fe40000000000 */
[----:B------:R-:W-:Y:S01]  /*2c90*/  LOP3.LUT R10, R10, R3, RZ, 0x3c, !PT ;  /* 0x000000030a0a7212 */ /* 0x000fe200078e3cff */
[----:B------:R-:W-:Y:S06]  /*2ca0*/  BRA.U UP1, `(.L_x_43) ;  /* 0xfffffff101547547 */ /* 0x000fec000b83ffff */
[----:B------:R-:W-:Y:S01]  /*2cb0*/  UIADD3 UR21, UPT, UPT, UR21, 0x110, URZ ;  /* 0x0000011015157890 */ /* 0x000fe2000fffe0ff */
[----:B------:R-:W-:-:S03]  /*2cc0*/  SHF.L.U32 R3, R12, 0x1f, RZ ;  /* 0x0000001f0c037819 */ /* 0x000fc600000006ff */
[----:B------:R-:W-:-:S09]  /*2cd0*/  ULEA UR4, UR7, UR21, 0x3 ;  /* 0x0000001507047291 */ /* 0x000fd2000f8e18ff */
[----:B------:R-:W2:Y:S02]  /*2ce0*/  SYNCS.PHASECHK.TRANS64.TRYWAIT P0, [UR4], R3 ;  /* 0x00000003ff0075a7 */ /* 0x000ea40008001104 */
[----:B--2---:R-:W-:Y:S05]  /*2cf0*/  @!P0 BRA `(.L_x_44) ;  /* 0x0000006000808947 */ /* 0x004fea0003800000 */
.L_x_148:
[----:B------:R-:W-:-:S04]  /*2d00*/  UIADD3 UR4, UPT, UPT, UR7, 0x1, URZ ;  /* 0x0000000107047890 */ /* 0x000fc8000fffe0ff */
[----:B------:R-:W-:-:S04]  /*2d10*/  UISETP.NE.AND UP0, UPT, UR4, 0x22, UPT ;  /* 0x000000220400788c */ /* 0x000fc8000bf05270 */
[----:B------:R-:W-:Y:S02]  /*2d20*/  USEL UR6, URZ, 0x1, UP0 ;  /* 0x00000001ff067887 */ /* 0x000fe40008000000 */
[----:B------:R-:W-:-:S04]  /*2d30*/  USEL UR4, UR4, URZ, UP0 ;  /* 0x000000ff04047287 */ /* 0x000fc80008000000 */
[----:B------:R-:W-:Y:S01]  /*2d40*/  ULEA UR5, UR4, UR21, 0x3 ;  /* 0x0000001504057291 */ /* 0x000fe2000f8e18ff */
[----:B------:R-:W-:-:S04]  /*2d50*/  LOP3.LUT R2, R12, UR6, RZ, 0x3c, !PT ;  /* 0x000000060c027c12 */ /* 0x000fc8000f8e3cff */
[----:B-1----:R-:W-:-:S04]  /*2d60*/  SHF.L.U32 R3, R2, 0x1f, RZ ;  /* 0x0000001f02037819 */ /* 0x002fc800000006ff */
[----:B------:R-:W1:Y:S02]  /*2d70*/  SYNCS.PHASECHK.TRANS64.TRYWAIT P0, [UR5], R3 ;  /* 0x00000003ff0075a7 */ /* 0x000e640008001105 */
[----:B-1----:R-:W-:Y:S05]  /*2d80*/  @!P0 BRA `(.L_x_45) ;  /* 0x0000006000748947 */ /* 0x002fea0003800000 */
.L_x_150:
        /* <DEDUP_REMOVED lines=9> */
.L_x_152:
        /* <DEDUP_REMOVED lines=9> */
.L_x_154:
        /* <DEDUP_REMOVED lines=9> */
.L_x_156:
        /* <DEDUP_REMOVED lines=9> */
.L_x_158:
        /* <DEDUP_REMOVED lines=9> */
.L_x_160:
        /* <DEDUP_REMOVED lines=9> */
.L_x_162:
        /* <DEDUP_REMOVED lines=9> */
.L_x_164:
        /* <DEDUP_REMOVED lines=9> */
.L_x_166:
        /* <DEDUP_REMOVED lines=9> */
.L_x_168:
        /* <DEDUP_REMOVED lines=9> */
.L_x_170:
        /* <DEDUP_REMOVED lines=9> */
.L_x_172:
        /* <DEDUP_REMOVED lines=9> */
.L_x_174:
        /* <DEDUP_REMOVED lines=9> */
.L_x_176:
        /* <DEDUP_REMOVED lines=9> */
.L_x_178:
        /* <DEDUP_REMOVED lines=9> */
.L_x_180:
        /* <DEDUP_REMOVED lines=9> */
.L_x_182:
        /* <DEDUP_REMOVED lines=9> */
.L_x_184:
        /* <DEDUP_REMOVED lines=9> */
.L_x_186:
        /* <DEDUP_REMOVED lines=9> */
.L_x_188:
        /* <DEDUP_REMOVED lines=9> */
.L_x_190:
        /* <DEDUP_REMOVED lines=9> */
.L_x_192:
        /* <DEDUP_REMOVED lines=9> */
.L_x_194:
        /* <DEDUP_REMOVED lines=9> */
.L_x_196:
        /* <DEDUP_REMOVED lines=9> */
.L_x_198:
        /* <DEDUP_REMOVED lines=9> */
.L_x_200:
        /* <DEDUP_REMOVED lines=9> */
.L_x_202:
        /* <DEDUP_REMOVED lines=9> */
.L_x_204:
        /* <DEDUP_REMOVED lines=9> */
.L_x_206:
        /* <DEDUP_REMOVED lines=9> */
.L_x_208:
        /* <DEDUP_REMOVED lines=9> */
.L_x_210:
        /* <DEDUP_REMOVED lines=9> */
.L_x_212:
[----:B------:R-:W-:-:S04]  /*3f00*/  UIADD3 UR4, UPT, UPT, UR4, 0x1, URZ ;  /* 0x0000000104047890 */ /* 0x000fc8000fffe0ff */
[----:B------:R-:W-:-:S04]  /*3f10*/  UISETP.NE.AND UP0, UPT, UR4, 0x22, UPT ;  /* 0x000000220400788c */ /* 0x000fc8000bf05270 */
[----:B------:R-:W-:Y:S02]  /*3f20*/  USEL UR5, URZ, 0x1, UP0 ;  /* 0x00000001ff057887 */ /* 0x000fe40008000000 */
[----:B------:R-:W-:-:S04]  /*3f30*/  USEL UR4, UR4, URZ, UP0 ;  /* 0x000000ff04047287 */ /* 0x000fc80008000000 */
[----:B------:R-:W-:Y:S01]  /*3f40*/  ULEA UR4, UR4, UR21, 0x3 ;  /* 0x0000001504047291 */ /* 0x000fe2000f8e18ff */
[----:B-1----:R-:W-:-:S04]  /*3f50*/  LOP3.LUT R3, R2, UR5, RZ, 0x3c, !PT ;  /* 0x0000000502037c12 */ /* 0x002fc8000f8e3cff */
[----:B------:R-:W-:Y:S01]  /*3f60*/  SHF.L.U32 R3, R3, 0x1f, RZ ;  /* 0x0000001f03037819 */ /* 0x000fe200000006ff */
[----:B------:R-:W-:-:S07]  /*3f70*/  IMAD.U32 R0, RZ, RZ, UR4 ;  /* 0x00000004ff007e24 */ /* 0x000fce000f8e00ff */
.L_x_77:
[----:B-1----:R1:W2:Y:S02]  /*3f80*/  SYNCS.PHASECHK.TRANS64.TRYWAIT P0, [R0+URZ], R3 ;  /* 0x00000003000075a7 */ /* 0x0022a400080011ff */
[----:B--2---:R-:W-:Y:S05]  /*3f90*/  @!P0 NANOSLEEP.SYNCS 0x989680 ;  /* 0x009896800000895d */ /* 0x004fea0003900000 */
[----:B------:R-:W2:Y:S02]  /*3fa0*/  @!P0 SYNCS.PHASECHK.TRANS64 P0, [R0+URZ], R3 ;  /* 0x00000003000085a7 */ /* 0x000ea400080010ff */
[----:B--2---:R-:W-:Y:S05]  /*3fb0*/  @P0 EXIT ;  /* 0x000000000000094d */ /* 0x004fea0003800000 */
[----:B------:R-:W-:Y:S05]  /*3fc0*/  BRA `(.L_x_77) ;  /* 0xfffffffc00ec7947 */ /* 0x000fea000383ffff */
.L_x_23:
[----:B------:R-:W2:Y:S02]  /*3fd0*/  S2UR UR4, SR_CgaCtaId ;  /* 0x00000000000479c3 */ /* 0x000ea40000008800 */
[----:B--2---:R-:W-:-:S04]  /*3fe0*/  UISETP.NE.AND UP0, UPT, UR4, URZ, UPT ;  /* 0x000000ff0400728c */ /* 0x004fc8000bf05270 */
[----:B------:R-:W-:-:S09]  /*3ff0*/  UISETP.NE.OR UP0, UPT, UR17, 0x1, UP0 ;  /* 0x000000011100788c */ /* 0x000fd20008705670 */
[----:B------:R-:W-:Y:S05]  /*4000*/  BRA.U UP0, `(.L_x_78) ;  /* 0x00000005004c7547 */ /* 0x000fea000b800000 */
[----:B------:R-:W2:Y:S01]  /*4010*/  S2UR UR5, SR_CgaCtaId ;  /* 0x00000000000579c3 */ /* 0x000ea20000008800 */
[----:B------:R-:W-:Y:S01]  /*4020*/  UMOV UR4, 0x400 ;  /* 0x0000040000047882 */ /* 0x000fe20000000000 */
[----:B------:R-:W-:Y:S01]  /*4030*/  ISETP.GE.U32.AND P2, PT, R0, 0x8, PT ;  /* 0x000000080000780c */ /* 0x000fe20003f46070 */
[----:B------:R-:W-:Y:S01]  /*4040*/  IMAD.MOV.U32 R12, RZ, RZ, 0x1 ;  /* 0x00000001ff0c7424 */ /* 0x000fe200078e00ff */
[----:B------:R-:W-:Y:S02]  /*4050*/  CS2R R10, SRZ ;  /* 0x00000000000a7805 */ /* 0x000fe4000001ff00 */
[----:B------:R-:W-:Y:S01]  /*4060*/  CS2R R8, SRZ ;  /* 0x0000000000087805 */ /* 0x000fe2000001ff00 */
[----:B--2---:R-:W-:-:S03]  /*4070*/  ULEA UR6, UR5, UR4, 0x18 ;  /* 0x0000000405067291 */ /* 0x004fc6000f8ec0ff */
[----:B------:R-:W-:-:S09]  /*4080*/  UMOV UR5, URZ ;  /* 0x000000ff00057c82 */ /* 0x000fd20008000000 */
.L_x_82:
[----:B------:R-:W-:Y:S02]  /*4090*/  LEA R2, R8, UR6, 0x3 ;  /* 0x0000000608027c11 */ /* 0x000fe4000f8e18ff */
[----:B------:R-:W-:-:S03]  /*40a0*/  SHF.L.U32 R5, R9, 0x1f, RZ ;  /* 0x0000001f09057819 */ /* 0x000fc600000006ff */
[----:B------:R-:W-:Y:S01]  /*40b0*/  VIADD R4, R2, 0x2c0 ;  /* 0x000002c002047836 */ /* 0x000fe20000000000 */
[----:B------:R-:W2:Y:S02]  /*40c0*/  SYNCS.PHASECHK.TRANS64.TRYWAIT P0, [R2+URZ+0x2b0], R5 ;  /* 0x0002b005020075a7 */ /* 0x000ea400080011ff */
[----:B--2---:R-:W-:Y:S05]  /*40d0*/  @!P0 BRA `(.L_x_79) ;  /* 0x0000005800a08947 */ /* 0x004fea0003800000 */
.L_x_213:
[----:B------:R-:W-:Y:S01]  /*40e0*/  ULEA UR4, UR5, UR6, 0x3 ;  /* 0x0000000605047291 */ /* 0x000fe2000f8e18ff */
[----:B------:R-:W-:Y:S02]  /*40f0*/  PRMT R4, RZ, 0x654, R4 ;  /* 0x00000654ff047816 */ /* 0x000fe40000000004 */
[----:B--2---:R-:W-:Y:S01]  /*4100*/  SHF.L.U32 R5, R12, 0x1f, RZ ;  /* 0x0000001f0c057819 */ /* 0x004fe200000006ff */
[----:B------:R-:W-:Y:S01]  /*4110*/  UIADD3 UR7, UPT, UPT, UR4, 0x250, URZ ;  /* 0x0000025004077890 */ /* 0x000fe2000fffe0ff */
[----:B------:R2:W-:Y:S05]  /*4120*/  SYNCS.ARRIVE.TRANS64.RED.A1T0 RZ, [R4+URZ], RZ ;  /* 0x000000ff04ff79a7 */ /* 0x0005ea00081004ff */
[----:B------:R-:W-:Y:S01]  /*4130*/  IMAD.U32 R7, RZ, RZ, UR7 ;  /* 0x00000007ff077e24 */ /* 0x000fe2000f8e00ff */
[----:B------:R-:W3:Y:S04]  /*4140*/  SYNCS.PHASECHK.TRANS64.TRYWAIT P0, [UR4+0x260], R5 ;  /* 0x00026005ff0075a7 */ /* 0x000ee80008001104 */
[----:B------:R-:W-:Y:S01]  /*4150*/  PRMT R6, R0, 0x654, R7 ;  /* 0x0000065400067816 */ /* 0x000fe20000000007 */
[----:B--2---:R-:W-:Y:S01]  /*4160*/  @!P2 IMAD.MOV.U32 R4, RZ, RZ, 0x10 ;  /* 0x00000010ff04a424 */ /* 0x004fe200078e00ff */
[----:B---3--:R-:W-:Y:S06]  /*4170*/  @!P0 BRA `(.L_x_80) ;  /* 0x00000058008c8947 */ /* 0x008fec0003800000 */
.L_x_215:
[----:B------:R-:W-:Y:S01]  /*4180*/  ULEA UR8, UR5, UR6, 0x4 ;  /* 0x0000000605087291 */ /* 0x000fe2000f8e20ff */
[----:B------:R-:W-:Y:S01]  /*4190*/  SEL R3, R6, R3, !P2 ;  /* 0x0000000306037207 */ /* 0x000fe20005000000 */
[----:B------:R-:W-:Y:S01]  /*41a0*/  UIADD3 UR9, UPT, UPT, UR4, 0x250, URZ ;  /* 0x0000025004097890 */ /* 0x000fe2000fffe0ff */
[----:B--2---:R-:W-:Y:S01]  /*41b0*/  LEA R2, R11, UR6, 0x3 ;  /* 0x000000060b027c11 */ /* 0x004fe2000f8e18ff */
[----:B------:R-:W-:Y:S01]  /*41c0*/  UIADD3 UR8, UPT, UPT, UR8, 0x2e0, URZ ;  /* 0x000002e008087890 */ /* 0x000fe2000fffe0ff */
[----:B------:R-:W-:Y:S01]  /*41d0*/  SHF.L.U32 R5, R10, 0x1f, RZ ;  /* 0x0000001f0a057819 */ /* 0x000fe200000006ff */
[----:B------:R2:W-:Y:S01]  /*41e0*/  @!P2 SYNCS.ARRIVE.TRANS64.RED RZ, [R3+URZ], R4 ;  /* 0x0000000403ffa9a7 */ /* 0x0005e200080004ff */
[----:B------:R-:W-:Y:S01]  /*41f0*/  UIADD3 UR4, UPT, UPT, UR5, 0x1, URZ ;  /* 0x0000000105047890 */ /* 0x000fe2000fffe0ff */
[----:B------:R-:W-:-:S03]  /*4200*/  VIADD R8, R8, 0x1 ;  /* 0x0000000108087836 */ /* 0x000fc60000000000 */
[----:B------:R-:W-:Y:S02]  /*4210*/  UISETP.NE.AND UP0, UPT, UR4, 0x2, UPT ;  /* 0x000000020400788c */ /* 0x000fe4000bf05270 */
[----:B------:R-:W-:Y:S06]  /*4220*/  UGETNEXTWORKID.BROADCAST [UR8], [UR9] ;  /* 0x00000000080073ca */ /* 0x000fec0008000100 */
[----:B------:R-:W-:Y:S01]  /*4230*/  USEL UR7, URZ, 0x1, UP0 ;  /* 0x00000001ff077887 */ /* 0x000fe20008000000 */
[----:B------:R-:W-:Y:S01]  /*4240*/  ISETP.NE.AND P0, PT, R8, 0x2, PT ;  /* 0x000000020800780c */ /* 0x000fe20003f05270 */
[----:B------:R-:W-:Y:S01]  /*4250*/  USEL UR5, UR4, URZ, UP0 ;  /* 0x000000ff04057287 */ /* 0x000fe20008000000 */
[----:B------:R-:W3:Y:S03]  /*4260*/  SYNCS.PHASECHK.TRANS64.TRYWAIT P1, [R2+URZ+0x250], R5 ;  /* 0x00025005020075a7 */ /* 0x000ee600080211ff */
[----:B------:R-:W-:Y:S01]  /*4270*/  LOP3.LUT R12, R12, UR7, RZ, 0x3c, !PT ;  /* 0x000000070c0c7c12 */ /* 0x000fe2000f8e3cff */
[----:B--23--:R-:W-:Y:S07]  /*4280*/  @!P1 BRA `(.L_x_81) ;  /* 0x0000005800609947 */ /* 0x00cfee0003800000 */
.L_x_216:
[C---:B------:R-:W-:Y:S01]  /*4290*/  LEA R4, R11.reuse, UR6, 0x4 ;  /* 0x000000060b047c11 */ /* 0x040fe2000f8e20ff */
[----:B--2---:R-:W-:Y:S01]  /*42a0*/  VIADD R2, R2, 0x260 ;  /* 0x0000026002027836 */ /* 0x004fe20000000000 */
[----:B------:R-:W-:Y:S01]  /*42b0*/  SEL R8, R8, RZ, P0 ;  /* 0x000000ff08087207 */ /* 0x000fe20000000000 */
[----:B------:R-:W-:-:S03]  /*42c0*/  VIADD R11, R11, 0x1 ;  /* 0x000000010b0b7836 */ /* 0x000fc60000000000 */
[----:B------:R-:W2:Y:S01]  /*42d0*/  LDS.128 R4, [R4+0x2e0] ;  /* 0x0002e00004047984 */ /* 0x000ea20000000c00 */
[----:B------:R-:W-:Y:S02]  /*42e0*/  PRMT R2, RZ, 0x654, R2 ;  /* 0x00000654ff027816 */ /* 0x000fe40000000002 */
[C---:B------:R-:W-:Y:S01]  /*42f0*/  ISETP.NE.AND P1, PT, R11.reuse, 0x2, PT ;  /* 0x000000020b00780c */ /* 0x040fe20003f25270 */
[----:B------:R-:W-:Y:S01]  /*4300*/  @!PT LDS RZ, [RZ] ;  /* 0x00000000fffff984 */ /* 0x000fe20000000800 */
[----:B------:R-:W-:Y:S01]  /*4310*/  @!PT LDS RZ, [RZ] ;  /* 0x00000000fffff984 */ /* 0x000fe20000000800 */
[----:B------:R-:W-:Y:S01]  /*4320*/  @!PT LDS RZ, [RZ] ;  /* 0x00000000fffff984 */ /* 0x000fe20000000800 */
[----:B------:R-:W-:Y:S01]  /*4330*/  @!PT LDS RZ, [RZ] ;  /* 0x00000000fffff984 */ /* 0x000fe20000000800 */
[----:B------:R3:W-:Y:S06]  /*4340*/  MEMBAR.ALL.CTA ;  /* 0x0000000000007992 */ /* 0x0007ec0000008000 */
[----:B---3--:R-:W3:Y:S01]  /*4350*/  FENCE.VIEW.ASYNC.S ;  /* 0x00000000000073c6 */ /* 0x008ee20000000000 */
[----:B------:R-:W-:Y:S01]  /*4360*/  SEL R11, R11, RZ, P1 ;  /* 0x000000ff0b0b7207 */ /* 0x000fe20000800000 */
[----:B---3--:R3:W-:Y:S01]  /*4370*/  SYNCS.ARRIVE.TRANS64.RED.A1T0 RZ, [R2+URZ], RZ ;  /* 0x000000ff02ff79a7 */ /* 0x0087e200081004ff */
[----:B--2---:R-:W-:-:S02]  /*4380*/  LOP3.LUT P3, RZ, R6, 0x1, RZ, 0xc0, !PT ;  /* 0x0000000106ff7812 */ /* 0x004fc4000786c0ff */
[----:B------:R-:W-:-:S04]  /*4390*/  SEL R5, RZ, 0x1, P1 ;  /* 0x00000001ff057807 */ /* 0x000fc80000800000 */
[----:B------:R-:W-:Y:S02]  /*43a0*/  LOP3.LUT R10, R10, R5, RZ, 0x3c, !PT ;  /* 0x000000050a0a7212 */ /* 0x000fe400078e3cff */
[----:B---3--:R-:W-:-:S04]  /*43b0*/  SEL R2, RZ, 0x1, P0 ;  /* 0x00000001ff027807 */ /* 0x008fc80000000000 */
[----:B------:R-:W-:Y:S01]  /*43c0*/  LOP3.LUT R9, R9, R2, RZ, 0x3c, !PT ;  /* 0x0000000209097212 */ /* 0x000fe200078e3cff */
[----:B------:R-:W-:Y:S06]  /*43d0*/  @P3 BRA `(.L_x_82) ;  /* 0xfffffffc002c3947 */ /* 0x000fec000383ffff */
[----:B------:R-:W-:Y:S01]  /*43e0*/  ULEA UR4, UR5, UR6, 0x3 ;  /* 0x0000000605047291 */ /* 0x000fe2000f8e18ff */
[----:B------:R-:W-:-:S08]  /*43f0*/  SHF.L.U32 R3, R12, 0x1f, RZ ;  /* 0x0000001f0c037819 */ /* 0x000fd000000006ff */
[----:B------:R-:W2:Y:S02]  /*4400*/  SYNCS.PHASECHK.TRANS64 P0, [UR4+0x260], R3 ;  /* 0x00026003ff0075a7 */ /* 0x000ea40008001004 */
[----:B--2---:R-:W-:Y:S05]  /*4410*/  @P0 BRA `(.L_x_83) ;  /* 0x0000000000080947 */ /* 0x004fea0003800000 */
[----:B------:R-:W2:Y:S02]  /*4420*/  SYNCS.PHASECHK.TRANS64.TRYWAIT P0, [UR4+0x260], R3 ;  /* 0x00026003ff0075a7 */ /* 0x000ea40008001104 */
[----:B--2---:R-:W-:Y:S05]  /*4430*/  @!P0 BRA `(.L_x_84) ;  /* 0x0000005800088947 */ /* 0x004fea0003800000 */
.L_x_83:
[----:B------:R-:W-:-:S04]  /*4440*/  UIADD3 UR7, UPT, UPT, UR5, 0x1, URZ ;  /* 0x0000000105077890 */ /* 0x000fc8000fffe0ff */
[----:B------:R-:W-:-:S04]  /*4450*/  UISETP.NE.AND UP0, UPT, UR7, 0x2, UPT ;  /* 0x000000020700788c */ /* 0x000fc8000bf05270 */
[----:B------:R-:W-:Y:S02]  /*4460*/  USEL UR8, URZ, 0x1, UP0 ;  /* 0x00000001ff087887 */ /* 0x000fe40008000000 */
[----:B------:R-:W-:-:S04]  /*4470*/  USEL UR7, UR7, URZ, UP0 ;  /* 0x000000ff07077287 */ /* 0x000fc80008000000 */
[----:B------:R-:W-:Y:S01]  /*4480*/  ULEA UR7, UR7, UR6, 0x3 ;  /* 0x0000000607077291 */ /* 0x000fe2000f8e18ff */
[----:B--2---:R-:W-:-:S04]  /*4490*/  LOP3.LUT R3, R12, UR8, RZ, 0x3c, !PT ;  /* 0x000000080c037c12 */ /* 0x004fc8000f8e3cff */
[----:B------:R-:W-:-:S04]  /*44a0*/  SHF.L.U32 R0, R3, 0x1f, RZ ;  /* 0x0000001f03007819 */ /* 0x000fc800000006ff */
[----:B------:R-:W2:Y:S02]  /*44b0*/  SYNCS.PHASECHK.TRANS64 P0, [UR7+0x260], R0 ;  /* 0x00026000ff0075a7 */ /* 0x000ea40008001007 */
[----:B-12---:R-:W-:Y:S05]  /*44c0*/  @P0 EXIT ;  /* 0x000000000000094d */ /* 0x006fea0003800000 */
[----:B------:R-:W-:Y:S02]  /*44d0*/  SHF.L.U32 R3, R3, 0x1f, RZ ;  /* 0x0000001f03037819 */ /* 0x000fe400000006ff */
[----:B------:R-:W-:-:S07]  /*44e0*/  MOV R0, UR7 ;  /* 0x0000000700007c02 */ /* 0x000fce0008000f00 */
.L_x_85:
[----:B-1----:R1:W2:Y:S02]  /*44f0*/  SYNCS.PHASECHK.TRANS64.TRYWAIT P0, [R0+URZ+0x260], R3 ;  /* 0x00026003000075a7 */ /* 0x0022a400080011ff */
[----:B--2---:R-:W-:Y:S05]  /*4500*/  @!P0 NANOSLEEP.SYNCS 0x989680 ;  /* 0x009896800000895d */ /* 0x004fea0003900000 */
[----:B------:R-:W2:Y:S02]  /*4510*/  @!P0 SYNCS.PHASECHK.TRANS64 P0, [R0+URZ+0x260], R3 ;  /* 0x00026003000085a7 */ /* 0x000ea400080010ff */
[----:B--2---:R-:W-:Y:S05]  /*4520*/  @P0 EXIT ;  /* 0x000000000000094d */ /* 0x004fea0003800000 */
[----:B------:R-:W-:Y:S05]  /*4530*/  BRA `(.L_x_85) ;  /* 0xfffffffc00ec7947 */ /* 0x000fea000383ffff */
.L_x_78:
[----:B------:R-:W-:Y:S05]  /*4540*/  BRA.U UP6, `(.L_x_86) ;  /* 0x0000000d06847547 */ /* 0x000fea000b800000 */
[----:B------:R-:W2:Y:S01]  /*4550*/  S2UR UR7, SR_CgaCtaId ;  /* 0x00000000000779c3 */ /* 0x000ea20000008800 */
[----:B------:R-:W-:Y:S01]  /*4560*/  UMOV UR4, 0x40 ;  /* 0x0000004000047882 */ /* 0x000fe20000000000 */
[----:B------:R-:W-:Y:S01]  /*4570*/  NOP ;  /* 0x0000000000007918 */ /* 0x000fe20000000000 */
[----:B------:R-:W-:Y:S01]  /*4580*/  UMOV UR6, 0x400 ;  /* 0x0000040000067882 */ /* 0x000fe20000000000 */
[----:B--2---:R-:W-:Y:S02]  /*4590*/  ULEA UR5, UR7, UR4, 0x18 ;  /* 0x0000000407057291 */ /* 0x004fe4000f8ec0ff */
[----:B------:R-:W-:-:S07]  /*45a0*/  ULEA UR6, UR7, UR6, 0x18 ;  /* 0x0000000607067291 */ /* 0x000fce000f8ec0ff */
[----:B------:R-:W2:Y:S02]  /*45b0*/  LDS.U8 R0, [UR5+0x1c] ;  /* 0x00001c05ff007984 */ /* 0x000ea40008000000 */
[----:B--2---:R-:W-:-:S13]  /*45c0*/  ISETP.NE.AND P0, PT, R0, RZ, PT ;  /* 0x000000ff0000720c */ /* 0x004fda0003f05270 */
[----:B------:R-:W-:Y:S05]  /*45d0*/  @P0 BRA `(.L_x_87) ;  /* 0x0000000000580947 */ /* 0x000fea0003800000 */
[----:B------:R-:W-:-:S13]  /*45e0*/  ELECT P0, URZ, PT ;  /* 0x0000000000ff782f */ /* 0x000fda0003800000 */
[----:B------:R-:W-:Y:S05]  /*45f0*/  @!P0 BRA `(.L_x_88) ;  /* 0x0000000000608947 */ /* 0x000fea0003800000 */
[----:B------:R-:W-:Y:S01]  /*4600*/  UMOV UR4, 0x10 ;  /* 0x0000001000047882 */ /* 0x000fe20000000000 */
[----:B------:R-:W-:Y:S01]  /*4610*/  HFMA2 R0, -RZ, RZ, 0, 5.9604644775390625e-08 ;  /* 0x00000001ff007431 */ /* 0x000fe200000001ff */
[----:B------:R-:W-:-:S03]  /*4620*/  MOV R3, 0xffff ;  /* 0x0000ffff00037802 */ /* 0x000fc60000000f00 */
[----:B------:R-:W-:Y:S04]  /*4630*/  DEPBAR.LE SB2, 0x36 ;  /* 0x0000ad800000791a */ /* 0x000fe80000000000 */
[----:B------:R-:W2:Y:S02]  /*4640*/  UTCATOMSWS.FIND_AND_SET.ALIGN UP0, UR4, UR4 ;  /* 0x00000004000475e3 */ /* 0x000ea40008000800 */
[----:B--2---:R-:W-:Y:S01]  /*4650*/  MOV R4, UR4 ;  /* 0x0000000400047c02 */ /* 0x004fe20008000f00 */
[----:B------:R-:W-:Y:S06]  /*4660*/  BRA.U UP0, `(.L_x_89) ;  /* 0x0000000100187547 */ /* 0x000fec000b800000 */
.L_x_90:
[----:B------:R-:W-:Y:S05]  /*4670*/  NANOSLEEP 0x64 ;  /* 0x000000640000795d */ /* 0x000fea0003800000 */
[----:B------:R-:W-:-:S05]  /*4680*/  UMOV UR4, 0x10 ;  /* 0x0000001000047882 */ /* 0x000fca0000000000 */
[----:B------:R-:W-:Y:S04]  /*4690*/  DEPBAR.LE SB2, 0x36 ;  /* 0x0000ad800000791a */ /* 0x000fe80000000000 */
[----:B------:R-:W2:Y:S02]  /*46a0*/  UTCATOMSWS.FIND_AND_SET.ALIGN UP0, UR4, UR4 ;  /* 0x00000004000475e3 */ /* 0x000ea40008000800 */
[----:B--2---:R-:W-:Y:S01]  /*46b0*/  MOV R4, UR4 ;  /* 0x0000000400047c02 */ /* 0x004fe20008000f00 */
[----:B------:R-:W-:Y:S05]  /*46c0*/  BRA.U !UP0, `(.L_x_90) ;  /* 0xfffffffd08e87547 */ /* 0x000fea000b83ffff */
.L_x_89:
[-C--:B------:R-:W-:Y:S02]  /*46d0*/  SHF.L.U32 R3, R3, R4.reuse, RZ ;  /* 0x0000000403037219 */ /* 0x080fe400000006ff */
[----:B------:R-:W-:Y:S01]  /*46e0*/  SHF.L.U32 R0, R0, R4, RZ ;  /* 0x0000000400007219 */ /* 0x000fe200000006ff */
[----:B------:R-:W-:Y:S02]  /*46f0*/  IMAD.SHL.U32 R4, R4, 0x20, RZ ;  /* 0x0000002004047824 */ /* 0x000fe400078e00ff */
[----:B------:R2:W-:Y:S04]  /*4700*/  ATOMS.OR RZ, [UR5+0x14], R3 ;  /* 0x00001403ffff798c */ /* 0x0005e8000b000005 */
[----:B------:R2:W-:Y:S04]  /*4710*/  ATOMS.OR RZ, [UR5+0x18], R0 ;  /* 0x00001800ffff798c */ /* 0x0005e8000b000005 */
[----:B------:R2:W-:Y:S01]  /*4720*/  STS [UR6+0x300], R4 ;  /* 0x00030004ff007988 */ /* 0x0005e20008000806 */
[----:B------:R-:W-:Y:S05]  /*4730*/  BRA `(.L_x_88) ;  /* 0x0000000000107947 */ /* 0x000fea0003800000 */
.L_x_87:
[----:B------:R-:W-:Y:S02]  /*4740*/  MOV R0, 0xffffffff ;  /* 0xffffffff00007802 */ /* 0x000fe40000000f00 */
[----:B------:R-:W-:-:S03]  /*4750*/  MOV R4, 0x4780 ;  /* 0x0000478000047802 */ /* 0x000fc60000000f00 */
[----:B------:R2:W-:Y:S04]  /*4760*/  STS [UR6+0x300], R0 ;  /* 0x00030000ff007988 */ /* 0x0005e80008000806 */
[----:B-12--5:R-:W-:Y:S05]  /*4770*/  CALL.REL.NOINC `($__internal_1_$__cuda_sm10x_tcgen05_guardrail_trap_phase_invalid_during_alloc) ;  /* 0x0000005800c47944 */ /* 0x026fea0003c00000 */
.L_x_88:
[----:B------:R-:W-:Y:S05]  /*4780*/  WARPSYNC.ALL ;  /* 0x0000000000007948 */ /* 0x000fea0003800000 */
[----:B------:R-:W3:Y:S01]  /*4790*/  S2UR UR4, SR_CgaCtaId ;  /* 0x00000000000479c3 */ /* 0x000ee20000008800 */
[----:B------:R-:W-:Y:S01]  /*47a0*/  UMOV UR13, 0x400 ;  /* 0x00000400000d7882 */ /* 0x000fe20000000000 */
[----:B------:R-:W-:-:S06]  /*47b0*/  NOP ;  /* 0x0000000000007918 */ /* 0x000fcc0000000000 */
[----:B------:R-:W-:Y:S06]  /*47c0*/  BAR.ARV 0x6, 0xa0 ;  /* 0x0182800000007b1d */ /* 0x000fec0000002000 */
[----:B------:R-:W4:Y:S01]  /*47d0*/  LDCU UR5, c[0x0][0x38c] ;  /* 0x00007180ff0577ac */ /* 0x000f220008000800 */
[----:B------:R-:W-:Y:S01]  /*47e0*/  LOP3.LUT R2, R2, 0xffff, RZ, 0xc0, !PT ;  /* 0x0000ffff02027812 */ /* 0x000fe200078ec0ff */
[----:B------:R-:W-:Y:S01]  /*47f0*/  IMAD.MOV.U32 R11, RZ, RZ, 0x1 ;  /* 0x00000001ff0b7424 */ /* 0x000fe200078e00ff */
[----:B------:R-:W-:Y:S01]  /*4800*/  CS2R R8, SRZ ;  /* 0x0000000000087805 */ /* 0x000fe2000001ff00 */
[----:B------:R-:W1:Y:S01]  /*4810*/  LDCU UR8, c[0x0][0x38c] ;  /* 0x00007180ff0877ac */ /* 0x000e620008000800 */
[----:B------:R-:W-:Y:S01]  /*4820*/  R2UR UR15, R2 ;  /* 0x00000000020f72ca */ /* 0x000fe200000e0000 */
[----:B------:R-:W-:Y:S01]  /*4830*/  IMAD.MOV.U32 R10, RZ, RZ, RZ ;  /* 0x000000ffff0a7224 */ /* 0x000fe200078e00ff */
[----:B------:R-:W-:Y:S01]  /*4840*/  UMOV UR18, URZ ;  /* 0x000000ff00127c82 */ /* 0x000fe20008000000 */
[----:B------:R-:W-:Y:S01]  /*4850*/  UMOV UR10, URZ ;  /* 0x000000ff000a7c82 */ /* 0x000fe20008000000 */
[----:B---3--:R-:W-:Y:S01]  /*4860*/  ULEA UR13, UR4, UR13, 0x18 ;  /* 0x0000000d040d7291 */ /* 0x008fe2000f8ec0ff */
[----:B------:R-:W-:Y:S01]  /*4870*/  UMOV UR20, 0x0 ;  /* 0x0000000000147882 */ /* 0x000fe20000000000 */
[----:B------:R-:W-:-:S02]  /*4880*/  UMOV UR21, 0x4200010 ;  /* 0x0420001000157882 */ /* 0x000fc40000000000 */
[----:B------:R-:W-:Y:S02]  /*4890*/  UIADD3 UR6, UPT, UPT, UR13, 0x4600, URZ ;  /* 0x000046000d067890 */ /* 0x000fe4000fffe0ff */
[----:B------:R-:W-:Y:S02]  /*48a0*/  UIADD3 UR7, UPT, UPT, UR13, 0x15600, URZ ;  /* 0x000156000d077890 */ /* 0x000fe4000fffe0ff */
[----:B----4-:R-:W-:Y:S01]  /*48b0*/  UIADD3 UR5, UPT, UPT, UR5, 0x1f, URZ ;  /* 0x0000001f05057890 */ /* 0x010fe2000fffe0ff */
[----:B--2---:R-:W2:Y:S01]  /*48c0*/  LDS R0, [UR13+0x300] ;  /* 0x0003000dff007984 */ /* 0x004ea20008000800 */
[----:B------:R-:W-:Y:S02]  /*48d0*/  USHF.R.U32.HI UR6, URZ, 0x4, UR6 ;  /* 0x00000004ff067899 */ /* 0x000fe40008011606 */
[----:B------:R-:W-:Y:S02]  /*48e0*/  USHF.R.S32.HI UR4, URZ, 0x1f, UR5 ;  /* 0x0000001fff047899 */ /* 0x000fe40008011405 */
[----:B------:R-:W-:-:S02]  /*48f0*/  ULOP3.LUT UR6, UR6, 0x3fff, URZ, 0xc0, !UPT ;  /* 0x00003fff06067892 */ /* 0x000fc4000f8ec0ff */
[----:B------:R-:W-:Y:S02]  /*4900*/  ULEA.HI UR4, UR4, UR5, URZ, 0x5 ;  /* 0x0000000504047291 */ /* 0x000fe4000f8f28ff */
[----:B------:R-:W-:Y:S02]  /*4910*/  USHF.R.U32.HI UR5, URZ, 0x4, UR7 ;  /* 0x00000004ff057899 */ /* 0x000fe40008011607 */
[----:B------:R-:W-:Y:S02]  /*4920*/  USHF.R.S32.HI UR22, URZ, 0x5, UR4 ;  /* 0x00000005ff167899 */ /* 0x000fe40008011404 */
[----:B------:R-:W-:Y:S02]  /*4930*/  ULOP3.LUT UR5, UR5, 0x3fff, URZ, 0xc0, !UPT ;  /* 0x00003fff05057892 */ /* 0x000fe4000f8ec0ff */
[----:B------:R-:W-:Y:S02]  /*4940*/  UISETP.LT.AND UP0, UPT, UR22, 0x1, UPT ;  /* 0x000000011600788c */ /* 0x000fe4000bf01270 */
[----:B------:R-:W-:-:S02]  /*4950*/  ULOP3.LUT UR16, UR6, 0x10000, URZ, 0xfc, !UPT ;  /* 0x0001000006107892 */ /* 0x000fc4000f8efcff */
[----:B------:R-:W-:Y:S02]  /*4960*/  USEL UR23, UR22, 0x1, !UP0 ;  /* 0x0000000116177887 */ /* 0x000fe4000c000000 */
[----:B------:R-:W-:Y:S02]  /*4970*/  ULOP3.LUT UR17, UR5, 0x10000, URZ, 0xfc, !UPT ;  /* 0x0001000005117892 */ /* 0x000fe4000f8efcff */
[----:B------:R-:W-:Y:S02]  /*4980*/  UIADD3 UR23, UPT, UPT, -UR23, URZ, URZ ;  /* 0x000000ff17177290 */ /* 0x000fe4000fffe1ff */
[----:B-1----:R-:W-:Y:S01]  /*4990*/  UISETP.GE.AND UP4, UPT, UR8, 0x1, UPT ;  /* 0x000000010800788c */ /* 0x002fe2000bf86270 */
[----:B--2---:R-:W-:-:S15]  /*49a0*/  R2UR UR24, R0 ;  /* 0x00000000001872ca */ /* 0x004fde00000e0000 */
.L_x_97:
[----:B------:R-:W-:Y:S02]  /*49b0*/  LEA R0, R10, UR13, 0x3 ;  /* 0x0000000d0a007c11 */ /* 0x000fe4000f8e18ff */
[----:B------:R-:W-:Y:S02]  /*49c0*/  SHF.L.U32 R5, R9, 0x1f, RZ ;  /* 0x0000001f09057819 */ /* 0x000fe400000006ff */
[----:B------:R-:W-:Y:S01]  /*49d0*/  PLOP3.LUT P0, PT, PT, PT, UP4, 0x80, 0x8 ;  /* 0x000000000008781c */ /* 0x000fe20003f0f048 */
[----:B------:R-:W-:Y:S01]  /*49e0*/  VIADD R3, R0, 0x260 ;  /* 0x0000026000037836 */ /* 0x000fe20000000000 */
[----:B-1----:R-:W1:Y:S02]  /*49f0*/  SYNCS.PHASECHK.TRANS64.TRYWAIT P1, [R0+URZ+0x250], R5 ;  /* 0x00025005000075a7 */ /* 0x002e6400080211ff */
[----:B-1-3--:R-:W-:Y:S09]  /*4a00*/  @!P1 BRA `(.L_x_91) ;  /* 0x0000005000ac9947 */ /* 0x00aff20003800000 */
.L_x_218:
[----:B------:R-:W-:Y:S01]  /*4a10*/  LEA R4, R10, UR13, 0x4 ;  /* 0x0000000d0a047c11 */ /* 0x000fe2000f8e20ff */
[----:B------:R-:W-:Y:S01]  /*4a20*/  @UP4 ULEA UR4, UR10, UR13, 0x3 ;  /* 0x0000000d0a044291 */ /* 0x000fe2000f8e18ff */
[----:B------:R-:W-:Y:S01]  /*4a30*/  PLOP3.LUT P2, PT, PT, PT, PT, 0x80, 0x8 ;  /* 0x000000000008781c */ /* 0x000fe20003f4f070 */
[----:B------:R-:W-:Y:S01]  /*4a40*/  ULEA UR19, UR18, UR13, 0x3 ;  /* 0x0000000d12137291 */ /* 0x000fe2000f8e18ff */
[----:B------:R-:W-:Y:S02]  /*4a50*/  PRMT R3, RZ, 0x654, R3 ;  /* 0x00000654ff037816 */ /* 0x000fe40000000003 */
[----:B-1----:R-:W1:Y:S01]  /*4a60*/  LDS.128 R4, [R4+0x2e0] ;  /* 0x0002e00004047984 */ /* 0x002e620000000c00 */
[----:B------:R-:W-:Y:S02]  /*4a70*/  @P0 SHF.L.U32 R2, R8, 0x1f, RZ ;  /* 0x0000001f08020819 */ /* 0x000fe400000006ff */
[----:B------:R-:W-:Y:S01]  /*4a80*/  SHF.L.U32 R0, R11, 0x1f, RZ ;  /* 0x0000001f0b007819 */ /* 0x000fe200000006ff */
[----:B------:R-:W-:Y:S01]  /*4a90*/  @!PT LDS RZ, [RZ] ;  /* 0x00000000fffff984 */ /* 0x000fe20000000800 */
[----:B------:R-:W-:Y:S01]  /*4aa0*/  @!PT LDS RZ, [RZ] ;  /* 0x00000000fffff984 */ /* 0x000fe20000000800 */
[----:B------:R-:W-:Y:S01]  /*4ab0*/  @!PT LDS RZ, [RZ] ;  /* 0x00000000fffff984 */ /* 0x000fe20000000800 */
[----:B------:R-:W-:Y:S01]  /*4ac0*/  @!PT LDS RZ, [RZ] ;  /* 0x00000000fffff984 */ /* 0x000fe20000000800 */
[----:B------:R2:W-:Y:S06]  /*4ad0*/  MEMBAR.ALL.CTA ;  /* 0x0000000000007992 */ /* 0x0005ec0000008000 */
[----:B--2---:R-:W2:Y:S02]  /*4ae0*/  FENCE.VIEW.ASYNC.S ;  /* 0x00000000000073c6 */ /* 0x004ea40000000000 */
[----:B--2---:R2:W-:Y:S01]  /*4af0*/  SYNCS.ARRIVE.TRANS64.RED.A1T0 RZ, [R3+URZ], RZ ;  /* 0x000000ff03ff79a7 */ /* 0x0045e200081004ff */
[----:B------:R2:W3:Y:S01]  /*4b00*/  @P0 SYNCS.PHASECHK.TRANS64.TRYWAIT P2, [UR4], R2 ;  /* 0x00000002ff0005a7 */ /* 0x0004e20008041104 */
[----:B-1----:R-:W-:Y:S01]  /*4b10*/  LOP3.LUT P1, RZ, R6, 0x1, RZ, 0xc0, !PT ;  /* 0x0000000106ff7812 */ /* 0x002fe2000782c0ff */
[----:B------:R-:W1:Y:S02]  /*4b20*/  SYNCS.PHASECHK.TRANS64.TRYWAIT P0, [UR19+0x290], R0 ;  /* 0x00029000ff0075a7 */ /* 0x000e640008001113 */
[----:B-123--:R-:W-:Y:S10]  /*4b30*/  @!P0 BRA `(.L_x_92) ;  /* 0x0000005000748947 */ /* 0x00eff40003800000 */
.L_x_220:
[----:B------:R-:W-:Y:S01]  /*4b40*/  IADD3 R10, PT, PT, R10, 0x1, RZ ;  /* 0x000000010a0a7810 */ /* 0x000fe20007ffe0ff */
[----:B------:R-:W-:Y:S06]  /*4b50*/  BRA.U !UP4, `(.L_x_93) ;  /* 0x000000010ca07547 */ /* 0x000fec000b800000 */
[----:B------:R-:W-:Y:S02]  /*4b60*/  ULEA.HI UR4, UR18, UR18, URZ, 0x1 ;  /* 0x0000001212047291 */ /* 0x000fe4000f8f08ff */
[----:B------:R-:W-:Y:S02]  /*4b70*/  UPLOP3.LUT UP2, UPT, UPT, UPT, UPT, 0x40, 0x4 ;  /* 0x000000000004789c */ /* 0x000fe40003f4e870 */
[----:B------:R-:W-:Y:S02]  /*4b80*/  USHF.L.U32 UR5, UR4, 0x6, URZ ;  /* 0x0000000604057899 */ /* 0x000fe400080006ff */
[----:B------:R-:W-:Y:S02]  /*4b90*/  ULOP3.LUT UR14, UR4, 0xffe, URZ, 0xc0, !UPT ;  /* 0x00000ffe040e7892 */ /* 0x000fe4000f8ec0ff */
[----:B------:R-:W-:Y:S02]  /*4ba0*/  ULOP3.LUT UR4, UR5, 0xffffff80, URZ, 0xc0, !UPT ;  /* 0xffffff8005047892 */ /* 0x000fe4000f8ec0ff */
[----:B------:R-:W-:-:S02]  /*4bb0*/  UIADD3 UR14, UPT, UPT, -UR14, UR18, URZ ;  /* 0x000000120e0e7290 */ /* 0x000fc4000fffe1ff */
[----:B------:R-:W-:Y:S01]  /*4bc0*/  UIADD3 UR4, UPT, UPT, UR24, UR4, URZ ;  /* 0x0000000418047290 */ /* 0x000fe2000fffe0ff */
[----:B------:R-:W-:Y:S01]  /*4bd0*/  UMOV UR12, UR23 ;  /* 0x00000017000c7c82 */ /* 0x000fe20008000000 */
[----:B------:R-:W-:Y:S02]  /*4be0*/  UMOV UR11, UR22 ;  /* 0x00000016000b7c82 */ /* 0x000fe40008000000 */
[----:B------:R-:W-:Y:S01]  /*4bf0*/  ULEA UR14, UR14, UR4, 0x14 ;  /* 0x000000040e0e7291 */ /* 0x000fe2000f8ea0ff */
[----:B------:R-:W-:-:S11]  /*4c00*/  UMOV UR5, UR10 ;  /* 0x0000000a00057c82 */ /* 0x000fd60008000000 */
.L_x_96:
[----:B------:R-:W-:Y:S02]  /*4c10*/  UIADD3 UR12, UPT, UPT, UR12, 0x1, URZ ;  /* 0x000000010c0c7890 */ /* 0x000fe4000fffe0ff */
[----:B--2---:R-:W-:Y:S02]  /*4c20*/  ULEA UR6, UR5, UR13, 0x3 ;  /* 0x0000000d05067291 */ /* 0x004fe4000f8e18ff */
[----:B------:R-:W-:Y:S01]  /*4c30*/  UISETP.NE.AND UP3, UPT, UR12, URZ, UPT ;  /* 0x000000ff0c00728c */ /* 0x000fe2000bf65270 */
[----:B---3--:R-:W-:Y:S10]  /*4c40*/  @P2 BRA `(.L_x_94) ;  /* 0x00000000000c2947 */ /* 0x008ff40003800000 */
[----:B-1----:R-:W-:Y:S04]  /*4c50*/  SHF.L.U32 R3, R8, 0x1f, RZ ;  /* 0x0000001f08037819 */ /* 0x002fe800000006ff */
[----:B------:R-:W1:Y:S02]  /*4c60*/  SYNCS.PHASECHK.TRANS64.TRYWAIT P0, [UR6], R3 ;  /* 0x00000003ff0075a7 */ /* 0x000e640008001106 */
[----:B-1----:R-:W-:Y:S05]  /*4c70*/  @!P0 BRA `(.L_x_95) ;  /* 0x00000050003c8947 */ /* 0x002fea0003800000 */
.L_x_94:
[----:B------:R-:W-:Y:S01]  /*4c80*/  UISETP.NE.AND UP0, UPT, UR11, 0x1, UPT ;  /* 0x000000010b00788c */ /* 0x000fe2000bf05270 */
[----:B------:R-:W-:Y:S01]  /*4c90*/  PLOP3.LUT P2, PT, PT, PT, PT, 0x80, 0x8 ;  /* 0x000000000008781c */ /* 0x000fe20003f4f070 */
[----:B------:R-:W-:Y:S02]  /*4ca0*/  UIADD3 UR4, UPT, UPT, UR5, 0x1, URZ ;  /* 0x0000000105047890 */ /* 0x000fe4000fffe0ff */
[----:B------:R-:W-:Y:S02]  /*4cb0*/  ULEA UR8, UR5, UR17, 0x8 ;  /* 0x0000001105087291 */ /* 0x000fe4000f8e40ff */
[----:B------:R-:W-:Y:S01]  /*4cc0*/  UISETP.NE.AND UP1, UPT, UR4, 0x22, UPT ;  /* 0x000000220400788c */ /* 0x000fe2000bf25270 */
[----:B------:R-:W-:Y:S01]  /*4cd0*/  PLOP3.LUT P0, PT, PT, PT, UP0, 0x80, 0x8 ;  /* 0x000000000008781c */ /* 0x000fe20003f0f008 */
[----:B------:R-:W-:Y:S02]  /*4ce0*/  UIADD3 UR11, UPT, UPT, UR11, -0x1, URZ ;  /* 0xffffffff0b0b7890 */ /* 0x000fe4000fffe0ff */
[----:B------:R-:W-:Y:S02]  /*4cf0*/  USEL UR7, URZ, 0x1, UP1 ;  /* 0x00000001ff077887 */ /* 0x000fe40008800000 */
[----:B------:R-:W-:Y:S01]  /*4d00*/  USEL UR10, UR4, URZ, UP1 ;  /* 0x000000ff040a7287 */ /* 0x000fe20008800000 */
[----:B------:R-:W-:Y:S03]  /*4d10*/  UMOV UR9, 0xc0004010 ;  /* 0xc000401000097882 */ /* 0x000fe60000000000 */
[----:B------:R-:W-:Y:S01]  /*4d20*/  @UP0 ULEA UR4, UR10, UR13, 0x3 ;  /* 0x0000000d0a040291 */ /* 0x000fe2000f8e18ff */
[----:B------:R-:W-:Y:S01]  /*4d30*/  LOP3.LUT R8, R8, UR7, RZ, 0x3c, !PT ;  /* 0x0000000708087c12 */ /* 0x000fe2000f8e3cff */
[----:B------:R-:W-:Y:S03]  /*4d40*/  UMOV UR7, 0xc0004010 ;  /* 0xc000401000077882 */ /* 0x000fe60000000000 */
[----:B-1----:R-:W-:Y:S04]  /*4d50*/  @P0 SHF.L.U32 R0, R8, 0x1f, RZ ;  /* 0x0000001f08000819 */ /* 0x002fe800000006ff */
[----:B------:R2:W3:Y:S01]  /*4d60*/  @P0 SYNCS.PHASECHK.TRANS64.TRYWAIT P2, [UR4], R0 ;  /* 0x00000000ff0005a7 */ /* 0x0004e20008041104 */
[----:B------:R-:W-:Y:S02]  /*4d70*/  UIADD3 UR4, UPT, UPT, UR6, 0x110, URZ ;  /* 0x0000011006047890 */ /* 0x000fe4000fffe0ff */
[----:B------:R-:W-:Y:S03]  /*4d80*/  ULEA UR6, UR5, UR16, 0x7 ;  /* 0x0000001005067291 */ /* 0x000fe6000f8e38ff */
[----:B------:R-:W-:Y:S06]  /*4d90*/  UMOV UR5, UR10 ;  /* 0x0000000a00057c82 */ /* 0x000fec0008000000 */
[----:B------:R2:W-:Y:S01]  /*4da0*/  UTCQMMA gdesc[UR6], gdesc[UR8], tmem[UR14], tmem[UR20], idesc[UR21], UP2 ;  /* 0x00ff1408060075ea */ /* 0x0005e2000900030e */
[----:B------:R-:W-:Y:S01]  /*4db0*/  UPLOP3.LUT UP2, UPT, UPT, UPT, UPT, 0x80, 0x8 ;  /* 0x000000000008789c */ /* 0x000fe20003f4f070 */
[----:B------:R2:W-:Y:S01]  /*4dc0*/  UTCBAR.MULTICAST [UR4], URZ, UR15 ;  /* 0x000000ff040073e9 */ /* 0x0005e2000800080f */
[----:B------:R-:W-:Y:S09]  /*4dd0*/  BRA.U UP3, `(.L_x_96) ;  /* 0xfffffffd038c7547 */ /* 0x000ff2000b83ffff */
.L_x_93:
[----:B--2---:R-:W-:Y:S01]  /*4de0*/  UIADD3 UR4, UPT, UPT, UR18, 0x1, URZ ;  /* 0x0000000112047890 */ /* 0x004fe2000fffe0ff */
[C---:B------:R-:W-:Y:S01]  /*4df0*/  ISETP.NE.AND P0, PT, R10.reuse, 0x2, PT ;  /* 0x000000020a00780c */ /* 0x040fe20003f05270 */
[----:B------:R-:W-:Y:S02]  /*4e00*/  UIADD3 UR5, UPT, UPT, UR19, 0x270, URZ ;  /* 0x0000027013057890 */ /* 0x000fe4000fffe0ff */
[----:B------:R-:W-:Y:S01]  /*4e10*/  UISETP.NE.AND UP0, UPT, UR4, 0x4, UPT ;  /* 0x000000040400788c */ /* 0x000fe2000bf05270 */
[----:B-1----:R-:W-:Y:S02]  /*4e20*/  SEL R0, RZ, 0x1, P0 ;  /* 0x00000001ff007807 */ /* 0x002fe40000000000 */
[----:B------:R-:W-:Y:S01]  /*4e30*/  SEL R10, R10, RZ, P0 ;  /* 0x000000ff0a0a7207 */ /* 0x000fe20000000000 */
[----:B------:R-:W-:Y:S01]  /*4e40*/  USEL UR6, URZ, 0x1, UP0 ;  /* 0x00000001ff067887 */ /* 0x000fe20008000000 */
[----:B------:R-:W-:Y:S01]  /*4e50*/  LOP3.LUT R9, R9, R0, RZ, 0x3c, !PT ;  /* 0x0000000009097212 */ /* 0x000fe200078e3cff */
[----:B------:R-:W-:Y:S01]  /*4e60*/  USEL UR18, UR4, URZ, UP0 ;  /* 0x000000ff04127287 */ /* 0x000fe20008000000 */
[----:B------:R1:W-:Y:S03]  /*4e70*/  UTCBAR [UR5], URZ ;  /* 0x000000ff050073e9 */ /* 0x0003e600080000ff */
[----:B------:R-:W-:Y:S01]  /*4e80*/  LOP3.LUT R11, R11, UR6, RZ, 0x3c, !PT ;  /* 0x000000060b0b7c12 */ /* 0x000fe2000f8e3cff */
[----:B------:R-:W-:Y:S07]  /*4e90*/  @P1 BRA `(.L_x_97) ;  /* 0xfffffff800c41947 */ /* 0x000fee000383ffff */
[----:B------:R-:W2:Y:S01]  /*4ea0*/  S2UR UR8, SR_CgaCtaId ;  /* 0x00000000000879c3 */ /* 0x000ea20000008800 */
[----:B------:R-:W-:Y:S01]  /*4eb0*/  ELECT P0, URZ, PT ;  /* 0x0000000000ff782f */ /* 0x000fe20003800000 */
[----:B------:R-:W-:Y:S01]  /*4ec0*/  IMAD.MOV.U32 R0, RZ, RZ, 0x1 ;  /* 0x00000001ff007424 */ /* 0x000fe200078e00ff */
[----:B------:R-:W-:Y:S01]  /*4ed0*/  UIADD3 UR13, UPT, UPT, UR13, 0x290, URZ ;  /* 0x000002900d0d7890 */ /* 0x000fe2000fffe0ff */
[----:B------:R-:W-:Y:S01]  /*4ee0*/  SHF.L.U32 R3, R11, 0x1f, RZ ;  /* 0x0000001f0b037819 */ /* 0x000fe200000006ff */
[----:B------:R-:W-:-:S03]  /*4ef0*/  UMOV UR4, 0x40 ;  /* 0x0000004000047882 */ /* 0x000fc60000000000 */
[----:B------:R-:W-:Y:S01]  /*4f00*/  UVIRTCOUNT.DEALLOC.SMPOOL 0x80 ;  /* 0x000000800000784c */ /* 0x000fe20000000000 */
[----:B--2---:R-:W-:Y:S02]  /*4f10*/  ULEA UR8, UR8, UR4, 0x18 ;  /* 0x0000000408087291 */ /* 0x004fe4000f8ec0ff */
[----:B------:R-:W-:-:S07]  /*4f20*/  ULEA UR4, UR18, UR13, 0x3 ;  /* 0x0000000d12047291 */ /* 0x000fce000f8e18ff */
[----:B------:R2:W-:Y:S02]  /*4f30*/  @P0 STS.U8 [UR8+0x1c], R0 ;  /* 0x00001c00ff000988 */ /* 0x0005e40008000008 */
[----:B------:R-:W4:Y:S02]  /*4f40*/  SYNCS.PHASECHK.TRANS64.TRYWAIT P0, [UR4], R3 ;  /* 0x00000003ff0075a7 */ /* 0x000f240008001104 */
[----:B--2-4-:R-:W-:Y:S05]  /*4f50*/  @!P0 BRA `(.L_x_98) ;  /* 0x0000004c009c8947 */ /* 0x014fea0003800000 */
.L_x_223:
[----:B------:R-:W-:-:S04]  /*4f60*/  UIADD3 UR4, UPT, UPT, UR18, 0x1, URZ ;  /* 0x0000000112047890 */ /* 0x000fc8000fffe0ff */
[----:B------:R-:W-:-:S04]  /*4f70*/  UISETP.NE.AND UP0, UPT, UR4, 0x4, UPT ;  /* 0x000000040400788c */ /* 0x000fc8000bf05270 */
[----:B------:R-:W-:Y:S02]  /*4f80*/  USEL UR6, URZ, 0x1, UP0 ;  /* 0x00000001ff067887 */ /* 0x000fe40008000000 */
[----:B------:R-:W-:-:S04]  /*4f90*/  USEL UR4, UR4, URZ, UP0 ;  /* 0x000000ff04047287 */ /* 0x000fc80008000000 */
[----:B-1----:R-:W-:Y:S01]  /*4fa0*/  ULEA UR5, UR4, UR13, 0x3 ;  /* 0x0000000d04057291 */ /* 0x002fe2000f8e18ff */
[----:B------:R-:W-:-:S04]  /*4fb0*/  LOP3.LUT R2, R11, UR6, RZ, 0x3c, !PT ;  /* 0x000000060b027c12 */ /* 0x000fc8000f8e3cff */
[----:B--2---:R-:W-:-:S04]  /*4fc0*/  SHF.L.U32 R3, R2, 0x1f, RZ ;  /* 0x0000001f02037819 */ /* 0x004fc800000006ff */
[----:B------:R-:W1:Y:S02]  /*4fd0*/  SYNCS.PHASECHK.TRANS64.TRYWAIT P0, [UR5], R3 ;  /* 0x00000003ff0075a7 */ /* 0x000e640008001105 */
[----:B-1----:R-:W-:Y:S05]  /*4fe0*/  @!P0 BRA `(.L_x_99) ;  /* 0x0000004c00908947 */ /* 0x002fea0003800000 */
.L_x_225:
        /* <DEDUP_REMOVED lines=9> */
.L_x_227:
[----:B------:R-:W-:-:S04]  /*5080*/  UIADD3 UR4, UPT, UPT, UR4, 0x1, URZ ;  /* 0x0000000104047890 */ /* 0x000fc8000fffe0ff */
[----:B------:R-:W-:-:S04]  /*5090*/  UISETP.NE.AND UP0, UPT, UR4, 0x4, UPT ;  /* 0x000000040400788c */ /* 0x000fc8000bf05270 */
[----:B------:R-:W-:Y:S02]  /*50a0*/  USEL UR5, URZ, 0x1, UP0 ;  /* 0x00000001ff057887 */ /* 0x000fe40008000000 */
[----:B------:R-:W-:-:S04]  /*50b0*/  USEL UR4, UR4, URZ, UP0 ;  /* 0x000000ff04047287 */ /* 0x000fc80008000000 */
[----:B------:R-:W-:Y:S01]  /*50c0*/  ULEA UR4, UR4, UR13, 0x3 ;  /* 0x0000000d04047291 */ /* 0x000fe2000f8e18ff */
[----:B-1----:R-:W-:-:S04]  /*50d0*/  LOP3.LUT R3, R2, UR5, RZ, 0x3c, !PT ;  /* 0x0000000502037c12 */ /* 0x002fc8000f8e3cff */
[----:B------:R-:W-:-:S04]  /*50e0*/  SHF.L.U32 R3, R3, 0x1f, RZ ;  /* 0x0000001f03037819 */ /* 0x000fc800000006ff */
[----:B------:R-:W1:Y:S02]  /*50f0*/  SYNCS.PHASECHK.TRANS64.TRYWAIT P0, [UR4], R3 ;  /* 0x00000003ff0075a7 */ /* 0x000e640008001104 */
[----:B-1----:R-:W-:Y:S05]  /*5100*/  @!P0 BRA `(.L_x_101) ;  /* 0x0000004c00788947 */ /* 0x002fea0003800000 */
.L_x_229:
[----:B------:R-:W-:Y:S01]  /*5110*/  NOP ;  /* 0x0000000000007918 */ /* 0x000fe20000000000 */
[----:B-1----:R-:W1:Y:S01]  /*5120*/  LDS R0, [UR8+0x14] ;  /* 0x00001408ff007984 */ /* 0x002e620008000800 */
[----:B------:R-:W-:Y:S01]  /*5130*/  ULOP3.LUT UR4, UR24, 0xffff, URZ, 0xc0, !UPT ;  /* 0x0000ffff18047892 */ /* 0x000fe2000f8ec0ff */
[----:B------:R-:W-:Y:S01]  /*5140*/  UMOV UR5, 0xffff ;  /* 0x0000ffff00057882 */ /* 0x000fe20000000000 */
[----:B------:R-:W-:Y:S02]  /*5150*/  UMOV UR6, 0x1 ;  /* 0x0000000100067882 */ /* 0x000fe40000000000 */
[----:B------:R-:W-:-:S04]  /*5160*/  USHF.R.U32.HI UR4, URZ, 0x5, UR4 ;  /* 0x00000005ff047899 */ /* 0x000fc80008011604 */
[----:B------:R-:W-:Y:S02]  /*5170*/  USHF.L.U32 UR5, UR5, UR4, URZ ;  /* 0x0000000405057299 */ /* 0x000fe400080006ff */
[----:B------:R-:W-:-:S04]  /*5180*/  USHF.L.U32 UR4, UR6, UR4, URZ ;  /* 0x0000000406047299 */ /* 0x000fc800080006ff */
[----:B-1----:R-:W-:-:S04]  /*5190*/  LOP3.LUT R0, R0, UR5, RZ, 0xc0, !PT ;  /* 0x0000000500007c12 */ /* 0x002fc8000f8ec0ff */
[----:B------:R-:W-:-:S13]  /*51a0*/  ISETP.NE.AND P0, PT, R0, UR5, PT ;  /* 0x0000000500007c0c */ /* 0x000fda000bf05270 */
[----:B------:R-:W-:Y:S05]  /*51b0*/  @P0 BRA `(.L_x_102) ;  /* 0x0000000000580947 */ /* 0x000fea0003800000 */
[----:B------:R-:W1:Y:S02]  /*51c0*/  LDS R0, [UR8+0x18] ;  /* 0x00001808ff007984 */ /* 0x000e640008000800 */
[----:B-1----:R-:W-:-:S04]  /*51d0*/  LOP3.LUT R0, R0, UR4, RZ, 0xc0, !PT ;  /* 0x0000000400007c12 */ /* 0x002fc8000f8ec0ff */
[----:B------:R-:W-:-:S13]  /*51e0*/  ISETP.NE.AND P0, PT, R0, UR4, PT ;  /* 0x0000000400007c0c */ /* 0x000fda000bf05270 */
[----:B------:R-:W-:Y:S05]  /*51f0*/  @P0 BRA `(.L_x_103) ;  /* 0x00000000003c0947 */ /* 0x000fea0003800000 */
[----:B------:R-:W1:Y:S01]  /*5200*/  S2R R2, SR_LANEID ;  /* 0x0000000000027919 */ /* 0x000e620000000000 */
[----:B------:R-:W-:Y:S01]  /*5210*/  ULOP3.LUT UR5, URZ, UR5, URZ, 0x33, !UPT ;  /* 0x00000005ff057292 */ /* 0x000fe2000f8e33ff */
[----:B------:R-:W-:Y:S01]  /*5220*/  LOP3.LUT R4, RZ, UR4, RZ, 0x33, !PT ;  /* 0x00000004ff047c12 */ /* 0x000fe2000f8e33ff */
[----:B------:R-:W-:Y:S02]  /*5230*/  VOTEU.ANY UR4, UPT, PT ;  /* 0x0000000000047886 */ /* 0x000fe400038e0100 */
[----:B------:R-:W-:Y:S01]  /*5240*/  UFLO.U32 UR4, UR4 ;  /* 0x00000004000472bd */ /* 0x000fe200080e0000 */
[----:B------:R-:W2:Y:S01]  /*5250*/  REDUX UR6, R4 ;  /* 0x00000000040673c4 */ /* 0x000ea20000000000 */
[----:B------:R-:W-:-:S06]  /*5260*/  IMAD.U32 R0, RZ, RZ, UR5 ;  /* 0x00000005ff007e24 */ /* 0x000fcc000f8e00ff */
[----:B------:R4:W-:Y:S01]  /*5270*/  UTCATOMSWS.AND URZ, UR5 ;  /* 0x0000000500ff79e3 */ /* 0x0009e20008000000 */
[----:B------:R-:W3:Y:S01]  /*5280*/  REDUX UR7, R0 ;  /* 0x00000000000773c4 */ /* 0x000ee20000000000 */
[----:B-1----:R-:W-:Y:S01]  /*5290*/  ISETP.EQ.U32.AND P0, PT, R2, UR4, PT ;  /* 0x0000000402007c0c */ /* 0x002fe2000bf02070 */
[----:B--2---:R-:W-:Y:S01]  /*52a0*/  IMAD.U32 R2, RZ, RZ, UR6 ;  /* 0x00000006ff027e24 */ /* 0x004fe2000f8e00ff */
[----:B---3--:R-:W-:-:S11]  /*52b0*/  MOV R3, UR7 ;  /* 0x0000000700037c02 */ /* 0x008fd60008000f00 */
[----:B------:R4:W-:Y:S04]  /*52c0*/  @P0 ATOMS.AND RZ, [UR8+0x14], R3 ;  /* 0x00001403ffff098c */ /* 0x0009e8000a800008 */
[----:B------:R4:W-:Y:S01]  /*52d0*/  @P0 ATOMS.AND RZ, [UR8+0x18], R2 ;  /* 0x00001802ffff098c */ /* 0x0009e2000a800008 */
[----:B------:R-:W-:Y:S05]  /*52e0*/  BRA `(.L_x_104) ;  /* 0x0000000000147947 */ /* 0x000fea0003800000 */
.L_x_103:
[----:B------:R-:W-:Y:S02]  /*52f0*/  MOV R2, 0x5310 ;  /* 0x0000531000027802 */ /* 0x000fe40000000f00 */
[----:B---3-5:R-:W-:Y:S05]  /*5300*/  CALL.REL.NOINC `($__internal_0_$__cuda_sm10x_tcgen05_guardrail_trap_col_being_dealloced_not_returned_by_alloc) ;  /* 0x0000004c00d47944 */ /* 0x028fea0003c00000 */
[----:B------:R-:W-:Y:S05]  /*5310*/  BRA `(.L_x_104) ;  /* 0x0000000000087947 */ /* 0x000fea0003800000 */
.L_x_102:
[----:B------:R-:W-:Y:S02]  /*5320*/  MOV R2, 0x5340 ;  /* 0x0000534000027802 */ /* 0x000fe40000000f00 */
[----:B---3-5:R-:W-:Y:S05]  /*5330*/  CALL.REL.NOINC `($__internal_2_$__cuda_sm10x_tcgen05_guardrail_trap_unallocated_columns_being_dealloced) ;  /* 0x0000004c00e07944 */ /* 0x028fea0003c00000 */
.L_x_104:
[----:B------:R-:W-:Y:S01]  /*5340*/  NOP ;  /* 0x0000000000007918 */ /* 0x000fe20000000000 */
[----:B----4-:R-:W-:Y:S05]  /*5350*/  EXIT ;  /* 0x000000000000794d */ /* 0x010fea0003800000 */
.L_x_86:
[----:B------:R-:W-:-:S09]  /*5360*/  UISETP.NE.OR UP0, UPT, UR17, 0x3, !UP5 ;  /* 0x000000031100788c */ /* 0x000fd2000ef05670 */
[----:B------:R-:W-:Y:S05]  /*5370*/  BRA.U UP0, `(.L_x_105) ;  /* 0x0000000d00807547 */ /* 0x000fea000b800000 */
[----:B------:R-:W2:Y:S01]  /*5380*/  S2UR UR10, SR_CgaCtaId ;  /* 0x00000000000a79c3 */ /* 0x000ea20000008800 */
[----:B------:R-:W3:Y:S01]  /*5390*/  LDCU UR32, c[0x0][0x370] ;  /* 0x00006e00ff2077ac */ /* 0x000ee20008000800 */
[----:B------:R-:W-:Y:S02]  /*53a0*/  HFMA2 R13, -RZ, RZ, 0, 0 ;  /* 0x00000000ff0d7431 */ /* 0x000fe400000001ff */
[----:B------:R-:W-:Y:S01]  /*53b0*/  IMAD.MOV.U32 R15, RZ, RZ, 0x1 ;  /* 0x00000001ff0f7424 */ /* 0x000fe200078e00ff */
[----:B------:R-:W-:Y:S01]  /*53c0*/  MOV R7, 0x1000 ;  /* 0x0000100000077802 */ /* 0x000fe20000000f00 */
[----:B------:R-:W3:Y:S01]  /*53d0*/  LDCU.128 UR28, c[0x0][0xb10] ;  /* 0x00016200ff1c77ac */ /* 0x000ee20008000c00 */
[----:B------:R-:W-:Y:S01]  /*53e0*/  IMAD.MOV.U32 R14, RZ, RZ, RZ ;  /* 0x000000ffff0e7224 */ /* 0x000fe200078e00ff */
[----:B------:R-:W4:Y:S01]  /*53f0*/  LDC.64 R16, c[0x0][0x348] ;  /* 0x0000d200ff107b82 */ /* 0x000f220000000a00 */
[----:B------:R-:W1:Y:S01]  /*5400*/  LDCU UR27, c[0x0][0x374] ;  /* 0x00006e80ff1b77ac */ /* 0x000e620008000800 */
[----:B------:R-:W2:Y:S06]  /*5410*/  LDCU UR15, c[0x0][0xb0c] ;  /* 0x00016180ff0f77ac */ /* 0x000eac0008000800 */
[----:B------:R-:W4:Y:S01]  /*5420*/  LDC.64 R2, c[0x0][0x888] ;  /* 0x00022200ff027b82 */ /* 0x000f220000000a00 */
[----:B------:R-:W2:Y:S01]  /*5430*/  LDCU UR39, c[0x0][0xb20] ;  /* 0x00016400ff2777ac */ /* 0x000ea20008000800 */
[----:B------:R-:W2:Y:S06]  /*5440*/  LDCU UR4, c[0x0][0xb30] ;  /* 0x00016600ff0477ac */ /* 0x000eac0008000800 */
[----:B------:R-:W4:Y:S01]  /*5450*/  LDC.64 R4, c[0x0][0x890] ;  /* 0x00022400ff047b82 */ /* 0x000f220000000a00 */
[----:B------:R-:W-:Y:S01]  /*5460*/  UMOV UR21, 0x400 ;  /* 0x0000040000157882 */ /* 0x000fe20000000000 */
[----:B---3--:R-:W-:-:S02]  /*5470*/  UIMAD.WIDE.U32 UR6, UR32, UR28, URZ ;  /* 0x0000001c200672a5 */ /* 0x008fc4000f8e00ff */
[----:B-1----:R-:W-:Y:S02]  /*5480*/  UIMAD.WIDE.U32 UR8, UR27, UR31, URZ ;  /* 0x0000001f1b0872a5 */ /* 0x002fe4000f8e00ff */
[----:B--2---:R-:W-:Y:S02]  /*5490*/  ULEA UR21, UR10, UR21, 0x18 ;  /* 0x000000150a157291 */ /* 0x004fe4000f8ec0ff */
[----:B------:R-:W-:Y:S02]  /*54a0*/  UPLOP3.LUT UP3, UPT, UPT, UPT, UPT, 0x40, 0x4 ;  /* 0x000000000004789c */ /* 0x000fe40003f6e870 */
[----:B------:R-:W-:Y:S02]  /*54b0*/  UIADD3 UR33, UPT, UPT, UR21, 0x228, URZ ;  /* 0x0000022815217890 */ /* 0x000fe4000fffe0ff */
[----:B------:R-:W-:Y:S01]  /*54c0*/  UIADD3 UR17, UPT, UPT, UR21, 0x220, URZ ;  /* 0x0000022015117890 */ /* 0x000fe2000fffe0ff */
[----:B------:R-:W-:Y:S01]  /*54d0*/  UMOV UR6, UR7 ;  /* 0x0000000700067c82 */ /* 0x000fe20008000000 */
[----:B------:R-:W-:Y:S01]  /*54e0*/  UMOV UR35, UR9 ;  /* 0x0000000900237c82 */ /* 0x000fe20008000000 */
[----:B------:R-:W-:-:S02]  /*54f0*/  UISETP.GE.AND UP0, UPT, UR42, 0x1, UPT ;  /* 0x000000012a00788c */ /* 0x000fc4000bf06270 */
[----:B------:R-:W-:Y:S01]  /*5500*/  UISETP.NE.AND UP4, UPT, UR42, 0x1, UPT ;  /* 0x000000012a00788c */ /* 0x000fe2000bf85270 */
[----:B------:R-:W1:Y:S01]  /*5510*/  LDCU.64 UR22, c[0x0][0xb28] ;  /* 0x00016500ff1677ac */ /* 0x000e620008000a00 */
[----:B------:R-:W-:Y:S02]  /*5520*/  UISETP.NE.AND UP6, UPT, UR15, 0x1, UPT ;  /* 0x000000010f00788c */ /* 0x000fe4000bfc5270 */
[----:B------:R-:W-:Y:S02]  /*5530*/  UISETP.NE.AND UP5, UPT, UR30, 0x1, UPT ;  /* 0x000000011e00788c */ /* 0x000fe4000bfa5270 */
[----:B------:R-:W-:Y:S02]  /*5540*/  UPRMT UR33, UR10, 0x654, UR33 ;  /* 0x000006540a217896 */ /* 0x000fe40008000021 */
[----:B------:R-:W-:Y:S02]  /*5550*/  USHF.R.U32.HI UR37, URZ, UR29, UR6 ;  /* 0x0000001dff257299 */ /* 0x000fe40008011606 */
[----:B------:R-:W-:-:S02]  /*5560*/  UPRMT UR34, UR10, 0x654, UR17 ;  /* 0x000006540a227896 */ /* 0x000fc40008000011 */
[----:B------:R-:W-:Y:S02]  /*5570*/  USHF.R.U32.HI UR35, URZ, UR39, UR35 ;  /* 0x00000027ff237299 */ /* 0x000fe40008011623 */
[----:B------:R-:W-:-:S11]  /*5580*/  UISETP.NE.AND UP2, UPT, UR4, 0x1, UPT ;  /* 0x000000010400788c */ /* 0x000fd6000bf45270 */
.L_x_114:
[C---:B------:R-:W-:Y:S02]  /*5590*/  LEA R12, R14.reuse, UR21, 0x3 ;  /* 0x000000150e0c7c11 */ /* 0x040fe4000f8e18ff */
[----:B------:R-:W-:Y:S02]  /*55a0*/  SHF.L.U32 R9, R13, 0x1f, RZ ;  /* 0x0000001f0d097819 */ /* 0x000fe400000006ff */
[----:B------:R-:W-:Y:S02]  /*55b0*/  LEA R10, R14, UR21, 0x4 ;  /* 0x000000150e0a7c11 */ /* 0x000fe4000f8e20ff */
[----:B--2---:R-:W2:Y:S02]  /*55c0*/  SYNCS.PHASECHK.TRANS64.TRYWAIT P0, [R12+URZ+0x250], R9 ;  /* 0x000250090c0075a7 */ /* 0x004ea400080011ff */
[----:B--2---:R-:W-:Y:S05]  /*55d0*/  @!P0 BRA `(.L_x_106) ;  /* 0x00000048005c8947 */ /* 0x004fea0003800000 */
.L_x_230:
[----:B--2---:R-:W2:Y:S01]  /*55e0*/  LDS.128 R8, [R10+0x2e0] ;  /* 0x0002e0000a087984 */ /* 0x004ea20000000c00 */
[----:B------:R-:W-:Y:S01]  /*55f0*/  UISETP.GE.AND UP0, UPT, UR42, 0x1, UPT ;  /* 0x000000012a00788c */ /* 0x000fe2000bf06270 */
[----:B------:R-:W-:Y:S01]  /*5600*/  @!PT LDS RZ, [RZ] ;  /* 0x00000000fffff984 */ /* 0x000fe20000000800 */
[----:B------:R-:W-:Y:S01]  /*5610*/  @!PT LDS RZ, [RZ] ;  /* 0x00000000fffff984 */ /* 0x000fe20000000800 */
[----:B------:R-:W-:Y:S01]  /*5620*/  @!PT LDS RZ, [RZ] ;  /* 0x00000000fffff984 */ /* 0x000fe20000000800 */
[----:B------:R-:W-:Y:S01]  /*5630*/  @!PT LDS RZ, [RZ] ;  /* 0x00000000fffff984 */ /* 0x000fe20000000800 */
[----:B------:R3:W-:Y:S06]  /*5640*/  MEMBAR.ALL.CTA ;  /* 0x0000000000007992 */ /* 0x0007ec0000008000 */
[----:B---3--:R-:W3:Y:S01]  /*5650*/  FENCE.VIEW.ASYNC.S ;  /* 0x00000000000073c6 */ /* 0x008ee20000000000 */
[----:B--2---:R-:W-:Y:S11]  /*5660*/  LOP3.LUT P0, RZ, R10, 0x1, RZ, 0xc0, !PT ;  /* 0x000000010aff7812 */ /* 0x004ff6000780c0ff */
[----:B------:R-:W-:Y:S02]  /*5670*/  @!UPT UIADD3 URZ, UPT, UPT, URZ, URZ, URZ ;  /* 0x000000fffffff290 */ /* 0x000fe4000fffe0ff */
[----:B---3--:R-:W-:Y:S01]  /*5680*/  VOTEU.ANY UP1, P0 ;  /* 0x0000000000ff7886 */ /* 0x008fe20000020100 */
[----:B------:R-:W-:Y:S11]  /*5690*/  PLOP3.LUT P0, PT, PT, PT, UP1, 0x80, 0x8 ;  /* 0x000000000008781c */ /* 0x000ff60003f0f018 */
[----:B------:R-:W-:Y:S02]  /*56a0*/  @!UPT UIADD3 URZ, UPT, UPT, URZ, URZ, URZ ;  /* 0x000000fffffff290 */ /* 0x000fe4000fffe0ff */
[----:B------:R-:W-:Y:S02]  /*56b0*/  @P0 SHF.R.U32.HI R0, RZ, 0x10, R9 ;  /* 0x00000010ff000819 */ /* 0x000fe40000011609 */
[----:B------:R-:W-:Y:S02]  /*56c0*/  @P0 MOV R6, R8 ;  /* 0x0000000800060202 */ /* 0x000fe40000000f00 */
[----:B------:R-:W-:Y:S01]  /*56d0*/  @P0 R2UR UR4, R0 ;  /* 0x00000000000402ca */ /* 0x000fe200000e0000 */
[----:B------:R-:W-:Y:S01]  /*56e0*/  VIADD R0, R12, 0x260 ;  /* 0x000002600c007836 */ /* 0x000fe20000000000 */
[----:B------:R-:W-:Y:S02]  /*56f0*/  @P0 LOP3.LUT R8, R9, 0xffff, RZ, 0xc0, !PT ;  /* 0x0000ffff09080812 */ /* 0x000fe400078ec0ff */
[----:B------:R-:W-:Y:S02]  /*5700*/  @P0 R2UR UR6, R6 ;  /* 0x00000000060602ca */ /* 0x000fe400000e0000 */
[----:B------:R-:W-:Y:S02]  /*5710*/  PRMT R0, RZ, 0x654, R0 ;  /* 0x00000654ff007816 */ /* 0x000fe40000000000 */
[----:B------:R-:W-:Y:S02]  /*5720*/  @P0 R2UR UR5, R8 ;  /* 0x00000000080502ca */ /* 0x000fe400000e0000 */
[----:B------:R2:W-:Y:S03]  /*5730*/  SYNCS.ARRIVE.TRANS64.RED.A1T0 RZ, [R0+URZ], RZ ;  /* 0x000000ff00ff79a7 */ /* 0x0005e600081004ff */
[----:B------:R-:W-:Y:S04]  /*5740*/  @UP1 UMOV UR26, UR4 ;  /* 0x00000004001a1c82 */ /* 0x000fe80008000000 */
[----:B------:R-:W-:Y:S04]  /*5750*/  @UP1 UMOV UR14, UR6 ;  /* 0x00000006000e1c82 */ /* 0x000fe80008000000 */
[----:B------:R-:W-:Y:S01]  /*5760*/  @UP1 UMOV UR13, UR5 ;  /* 0x00000005000d1c82 */ /* 0x000fe20008000000 */
[----:B------:R-:W-:Y:S05]  /*5770*/  BRA.U !UP0, `(.L_x_107) ;  /* 0x0000000108a47547 */ /* 0x000fea000b800000 */
[----:B------:R-:W-:Y:S02]  /*5780*/  UIMAD.WIDE.U32 UR8, UR13, UR31, URZ ;  /* 0x0000001f0d0872a5 */ /* 0x000fe4000f8e00ff */
[----:B------:R-:W-:Y:S02]  /*5790*/  UIMAD.WIDE.U32 UR10, UR14, UR28, URZ ;  /* 0x0000001c0e0a72a5 */ /* 0x000fe4000f8e00ff */
[----:B------:R-:W-:Y:S02]  /*57a0*/  USEL UR4, UR27, UR35, !UP5 ;  /* 0x000000231b047287 */ /* 0x000fe4000e800000 */
[----:B------:R-:W-:Y:S02]  /*57b0*/  USEL UR7, UR32, UR37, !UP6 ;  /* 0x0000002520077287 */ /* 0x000fe4000f000000 */
[----:B-1----:R-:W-:Y:S02]  /*57c0*/  UIMAD.WIDE.U32 UR18, UR4, UR22, URZ ;  /* 0x00000016041272a5 */ /* 0x002fe4000f8e00ff */
[----:B------:R-:W-:Y:S01]  /*57d0*/  UIMAD.WIDE.U32 UR24, UR7, UR22, URZ ;  /* 0x00000016071872a5 */ /* 0x000fe2000f8e00ff */
[----:B------:R-:W-:Y:S02]  /*57e0*/  UMOV UR5, UR9 ;  /* 0x0000000900057c82 */ /* 0x000fe40008000000 */
[----:B------:R-:W-:Y:S03]  /*57f0*/  USHF.R.U32.HI UR6, URZ, UR39, UR5 ;  /* 0x00000027ff067299 */ /* 0x000fe60008011605 */
[----:B------:R-:W-:Y:S01]  /*5800*/  UMOV UR5, UR11 ;  /* 0x0000000b00057c82 */ /* 0x000fe20008000000 */
[----:B------:R-:W-:Y:S02]  /*5810*/  USEL UR6, UR13, UR6, !UP5 ;  /* 0x000000060d067287 */ /* 0x000fe4000e800000 */
[----:B------:R-:W-:Y:S02]  /*5820*/  USHF.R.U32.HI UR8, URZ, UR29, UR5 ;  /* 0x0000001dff087299 */ /* 0x000fe40008011605 */
[----:B------:R-:W-:Y:S01]  /*5830*/  UIMAD.WIDE.U32 UR10, UR6, UR22, URZ ;  /* 0x00000016060a72a5 */ /* 0x000fe2000f8e00ff */
[----:B------:R-:W-:Y:S02]  /*5840*/  UMOV UR5, UR19 ;  /* 0x0000001300057c82 */ /* 0x000fe40008000000 */
[----:B------:R-:W-:Y:S03]  /*5850*/  @UP4 USHF.R.U32.HI UR4, URZ, UR23, UR5 ;  /* 0x00000017ff044299 */ /* 0x000fe60008011605 */
[----:B------:R-:W-:Y:S01]  /*5860*/  UMOV UR5, UR25 ;  /* 0x0000001900057c82 */ /* 0x000fe20008000000 */
[----:B------:R-:W-:Y:S02]  /*5870*/  UIMAD UR4, UR42, UR4, URZ ;  /* 0x000000042a0472a4 */ /* 0x000fe4000f8e02ff */
[----:B------:R-:W-:Y:S02]  /*5880*/  @UP4 USHF.R.U32.HI UR7, URZ, UR23, UR5 ;  /* 0x00000017ff074299 */ /* 0x000fe40008011605 */
[----:B------:R-:W-:Y:S02]  /*5890*/  USEL UR5, UR14, UR8, !UP6 ;  /* 0x000000080e057287 */ /* 0x000fe4000f000000 */
[----:B------:R-:W-:Y:S02]  /*58a0*/  UIMAD UR8, UR42, UR7, URZ ;  /* 0x000000072a0872a4 */ /* 0x000fe4000f8e02ff */
[----:B------:R-:W-:Y:S03]  /*58b0*/  UISETP.GE.AND UP0, UPT, UR6, UR4, UPT ;  /* 0x000000040600728c */ /* 0x000fe6000bf06270 */
[----:B------:R-:W-:Y:S01]  /*58c0*/  UMOV UR4, UR11 ;  /* 0x0000000b00047c82 */ /* 0x000fe20008000000 */
[----:B------:R-:W-:Y:S02]  /*58d0*/  UISETP.GE.OR UP0, UPT, UR5, UR8, UP0 ;  /* 0x000000080500728c */ /* 0x000fe40008706670 */
[----:B------:R-:W-:Y:S02]  /*58e0*/  USHF.R.U32.HI UR4, URZ, UR23, UR4 ;  /* 0x00000017ff047299 */ /* 0x000fe40008011604 */
[----:B------:R-:W-:Y:S02]  /*58f0*/  UIMAD.WIDE.U32 UR8, UR5, UR22, URZ ;  /* 0x00000016050872a5 */ /* 0x000fe4000f8e00ff */
[----:B------:R-:W-:Y:S04]  /*5900*/  USEL UR10, UR6, UR4, !UP4 ;  /* 0x00000004060a7287 */ /* 0x000fe8000e000000 */
[----:B------:R-:W-:Y:S01]  /*5910*/  UIADD3 UR11, UPT, UPT, -UR10, URZ, URZ ;  /* 0x000000ff0a0b7290 */ /* 0x000fe2000fffe1ff */
[----:B------:R-:W-:Y:S02]  /*5920*/  @!UP0 UMOV UR4, UR9 ;  /* 0x0000000900048c82 */ /* 0x000fe40008000000 */
[----:B------:R-:W-:Y:S02]  /*5930*/  @!UP0 USHF.R.U32.HI UR4, URZ, UR23, UR4 ;  /* 0x00000017ff048299 */ /* 0x000fe40008011604 */
[----:B------:R-:W-:Y:S02]  /*5940*/  UIMAD UR8, UR42, UR11, UR6 ;  /* 0x0000000b2a0872a4 */ /* 0x000fe4000f8e0206 */
[----:B------:R-:W-:Y:S04]  /*5950*/  @!UP0 USEL UR4, UR5, UR4, !UP4 ;  /* 0x0000000405048287 */ /* 0x000fe8000e000000 */
[----:B------:R-:W-:Y:S02]  /*5960*/  @!UP0 UIMAD UR8, UR7, UR8, UR4 ;  /* 0x00000008070882a4 */ /* 0x000fe4000f8e0204 */
[----:B------:R-:W-:Y:S02]  /*5970*/  @!UP0 UIADD3 UR9, UPT, UPT, UR10, -UR4, URZ ;  /* 0x800000040a098290 */ /* 0x000fe4000fffe0ff */
[----:B------:R-:W-:Y:S02]  /*5980*/  UIADD3 UR4, UPT, UPT, -UR5, URZ, URZ ;  /* 0x000000ff05047290 */ /* 0x000fe4000fffe1ff */
[----:B------:R-:W-:Y:S02]  /*5990*/  UIADD3 UR7, UPT, UPT, -UR6, URZ, URZ ;  /* 0x000000ff06077290 */ /* 0x000fe4000fffe1ff */
[----:B------:R-:W-:Y:S02]  /*59a0*/  @!UP0 UIMAD UR6, UR9, UR42, UR5 ;  /* 0x0000002a090682a4 */ /* 0x000fe4000f8e0205 */
[----:B------:R-:W-:Y:S02]  /*59b0*/  UIMAD UR14, UR15, UR4, UR14 ;  /* 0x000000040f0e72a4 */ /* 0x000fe4000f8e020e */
[----:B------:R-:W-:Y:S01]  /*59c0*/  UIMAD UR13, UR30, UR7, UR13 ;  /* 0x000000071e0d72a4 */ /* 0x000fe2000f8e020d */
[----:B------:R-:W-:Y:S02]  /*59d0*/  @!UP0 UMOV UR5, UR8 ;  /* 0x0000000800058c82 */ /* 0x000fe40008000000 */
[----:B------:R-:W-:Y:S02]  /*59e0*/  UIMAD UR14, UR5, UR15, UR14 ;  /* 0x0000000f050e72a4 */ /* 0x000fe4000f8e020e */
[----:B------:R-:W-:Y:S11]  /*59f0*/  UIMAD UR13, UR6, UR30, UR13 ;  /* 0x0000001e060d72a4 */ /* 0x000ff6000f8e020d */
[----:B------:R-:W-:Y:S01]  /*5a00*/  @!UPT UIADD3 URZ, UPT, UPT, URZ, URZ, URZ ;  /* 0x000000fffffff290 */ /* 0x000fe2000fffe0ff */
.L_x_107:
[----:B------:R-:W3:Y:S01]  /*5a10*/  @!UP2 LDCU.128 UR8, c[0x0][0xb10] ;  /* 0x00016200ff08a7ac */ /* 0x000ee20008000c00 */
[C---:B----4-:R-:W-:Y:S02]  /*5a20*/  ISETP.NE.U32.AND P1, PT, R4.reuse, RZ, PT ;  /* 0x000000ff0400720c */ /* 0x050fe40003f25070 */
[----:B------:R-:W-:Y:S02]  /*5a30*/  ISETP.NE.U32.AND P0, PT, R4, RZ, PT ;  /* 0x000000ff0400720c */ /* 0x000fe40003f05070 */
[C---:B------:R-:W-:Y:S02]  /*5a40*/  ISETP.NE.AND.EX P1, PT, R5.reuse, RZ, PT, P1 ;  /* 0x000000ff0500720c */ /* 0x040fe40003f25310 */
[----:B------:R-:W-:Y:S01]  /*5a50*/  ISETP.NE.AND.EX P0, PT, R5, RZ, PT, P0 ;  /* 0x000000ff0500720c */ /* 0x000fe20003f05300 */
[----:B------:R-:W4:Y:S01]  /*5a60*/  @!UP2 LDCU UR5, c[0x0][0xb0c] ;  /* 0x00016180ff05a7ac */ /* 0x000f220008000800 */
[----:B------:R-:W-:Y:S01]  /*5a70*/  SHF.L.U32 R9, R15, 0x1f, RZ ;  /* 0x0000001f0f097819 */ /* 0x000fe200000006ff */
[----:B------:R-:W-:Y:S02]  /*5a80*/  USHF.L.U32 UR19, UR16, 0x6, URZ ;  /* 0x0000000610137899 */ /* 0x000fe400080006ff */
[----:B------:R-:W-:Y:S02]  /*5a90*/  USHF.L.U32 UR18, UR20, 0x7, URZ ;  /* 0x0000000714127899 */ /* 0x000fe400080006ff */
[----:B---3--:R-:W-:Y:S07]  /*5aa0*/  UIMAD.WIDE.U32 UR6, UR14, UR8, URZ ;  /* 0x000000080e0672a5 */ /* 0x008fee000f8e00ff */
[----:B------:R-:W-:Y:S01]  /*5ab0*/  @!UP2 UMOV UR4, UR7 ;  /* 0x000000070004ac82 */ /* 0x000fe20008000000 */
[----:B----4-:R-:W-:Y:S02]  /*5ac0*/  @!UP2 UISETP.NE.AND UP0, UPT, UR5, 0x1, UPT ;  /* 0x000000010500a88c */ /* 0x010fe4000bf05270 */
[----:B------:R-:W-:Y:S02]  /*5ad0*/  @!UP2 USHF.R.U32.HI UR4, URZ, UR9, UR4 ;  /* 0x00000009ff04a299 */ /* 0x000fe40008011604 */
[----:B------:R-:W-:Y:S02]  /*5ae0*/  UIMAD.WIDE.U32 UR6, UR13, UR11, URZ ;  /* 0x0000000b0d0672a5 */ /* 0x000fe4000f8e00ff */
[----:B------:R-:W-:Y:S02]  /*5af0*/  @!UP2 USEL UR8, UR14, UR4, !UP0 ;  /* 0x000000040e08a287 */ /* 0x000fe4000c000000 */
[----:B------:R-:W-:Y:S03]  /*5b00*/  @!UP2 UISETP.NE.AND UP0, UPT, UR10, 0x1, UPT ;  /* 0x000000010a00a88c */ /* 0x000fe6000bf05270 */
[----:B------:R-:W-:Y:S02]  /*5b10*/  @!UP2 UMOV UR6, UR7 ;  /* 0x000000070006ac82 */ /* 0x000fe40008000000 */
[----:B------:R-:W3:Y:S02]  /*5b20*/  @!UP2 LDCU UR4, c[0x0][0xb20] ;  /* 0x00016400ff04a7ac */ /* 0x000ee40008000800 */
[----:B---3--:R-:W-:Y:S04]  /*5b30*/  @!UP2 USHF.R.U32.HI UR6, URZ, UR4, UR6 ;  /* 0x00000004ff06a299 */ /* 0x008fe80008011606 */
[----:B------:R-:W-:Y:S04]  /*5b40*/  @!UP2 USEL UR6, UR13, UR6, !UP0 ;  /* 0x000000060d06a287 */ /* 0x000fe8000c000000 */
[----:B------:R-:W-:Y:S02]  /*5b50*/  @!UP2 UIADD3 UR4, UPT, UPT, -UR8, UR6, URZ ;  /* 0x000000060804a290 */ /* 0x000fe4000fffe1ff */
[----:B------:R-:W-:Y:S02]  /*5b60*/  @!UP2 UIADD3 UR6, UPT, UPT, UR8, -UR6, URZ ;  /* 0x800000060806a290 */ /* 0x000fe4000fffe0ff */
[----:B------:R-:W-:Y:S02]  /*5b70*/  @!UP2 UIMAD UR14, UR4, UR5, UR14 ;  /* 0x00000005040ea2a4 */ /* 0x000fe4000f8e020e */
[----:B------:R-:W-:Y:S01]  /*5b80*/  @!UP2 UIMAD UR13, UR6, UR10, UR13 ;  /* 0x0000000a060da2a4 */ /* 0x000fe2000f8e020d */
[----:B------:R-:W-:Y:S11]  /*5b90*/  BRA.U UP3, `(.L_x_108) ;  /* 0x0000000103107547 */ /* 0x000ff6000b800000 */
[----:B--2---:R-:W-:Y:S04]  /*5ba0*/  MOV R0, UR38 ;  /* 0x0000002600007c02 */ /* 0x004fe80008000f00 */
[----:B------:R-:W-:Y:S04]  /*5bb0*/  SHF.L.U32 R11, R0, 0x1f, RZ ;  /* 0x0000001f000b7819 */ /* 0x000fe800000006ff */
[----:B------:R-:W2:Y:S02]  /*5bc0*/  SYNCS.PHASECHK.TRANS64.TRYWAIT P2, [UR21+0x248], R11 ;  /* 0x0002480bff0075a7 */ /* 0x000ea40008041115 */
[----:B--2---:R-:W-:Y:S05]  /*5bd0*/  @!P2 BRA `(.L_x_109) ;  /* 0x0000004000f0a947 */ /* 0x004fea0003800000 */
.L_x_108:
[----:B------:R-:W-:Y:S05]  /*5be0*/  @!P1 BRA `(.L_x_110) ;  /* 0x0000000000309947 */ /* 0x000fea0003800000 */
[----:B------:R-:W-:Y:S01]  /*5bf0*/  ISETP.NE.U32.AND P1, PT, R2, RZ, PT ;  /* 0x000000ff0200720c */ /* 0x000fe20003f25070 */
[----:B------:R-:W3:Y:S01]  /*5c00*/  LDCU.64 UR4, c[0x0][0x358] ;  /* 0x00006b00ff0477ac */ /* 0x000ee20008000a00 */
[----:B------:R-:W-:Y:S02]  /*5c10*/  IMAD.MOV.U32 R88, RZ, RZ, 0x1 ;  /* 0x00000001ff587424 */ /* 0x000fe400078e00ff */
[----:B------:R-:W-:Y:S11]  /*5c20*/  ISETP.NE.AND.EX P1, PT, R3, RZ, PT, P1 ;  /* 0x000000ff0300720c */ /* 0x000ff60003f25310 */
[----:B------:R-:W-:Y:S02]  /*5c30*/  @!UPT UIADD3 URZ, UPT, UPT, URZ, URZ, URZ ;  /* 0x000000fffffff290 */ /* 0x000fe4000fffe0ff */
[----:B--2---:R-:W2:Y:S01]  /*5c40*/  @P1 LDC.64 R10, c[0x0][0x888] ;  /* 0x00022200ff0a1b82 */ /* 0x004ea20000000a00 */
[----:B------:R-:W-:Y:S04]  /*5c50*/  @P1 IMAD R0, R4, UR36, RZ ;  /* 0x0000002404001c24 */ /* 0x000fe8000f8e02ff */
[----:B--2---:R-:W-:Y:S04]  /*5c60*/  @P1 IMAD.WIDE R10, R0, 0x4, R10 ;  /* 0x00000004000a1825 */ /* 0x004fe800078e020a */
[----:B------:R-:W-:Y:S01]  /*5c70*/  HFMA2 R0, -RZ, RZ, 0, 5.9604644775390625e-08 ;  /* 0x00000001ff007431 */ /* 0x000fe200000001ff */
[----:B---3-5:R3:W5:Y:S04]  /*5c80*/  @P1 LDG.E R41, desc[UR4][R10.64] ;  /* 0x000000040a291981 */ /* 0x028768000c1e1900 */
[----:B------:R-:W-:Y:S01]  /*5c90*/  @!P1 PRMT R88, R0, 0x7610, R88 ;  /* 0x0000761000589816 */ /* 0x000fe20000000058 */
[----:B---3--:R-:W4:Y:S06]  /*5ca0*/  @!P1 LDC R41, c[0x0][0x880] ;  /* 0x00022000ff299b82 */ /* 0x008f2c0000000800 */
.L_x_110:
[----:B----45:R-:W-:Y:S01]  /*5cb0*/  @!P0 FSETP.EQ.AND P1, PT, R41, RZ, PT ;  /* 0x000000ff2900820b */ /* 0x030fe20003f22000 */
[----:B------:R-:W-:Y:S01]  /*5cc0*/  @!UPT UIADD3 URZ, UPT, UPT, URZ, URZ, URZ ;  /* 0x000000fffffff290 */ /* 0x000fe2000fffe0ff */
[----:B------:R-:W-:Y:S11]  /*5cd0*/  @!P0 BRA `(.L_x_111) ;  /* 0x0000000000188947 */ /* 0x000ff60003800000 */
[----:B------:R-:W-:Y:S02]  /*5ce0*/  LOP3.LUT P0, RZ, R88, 0xff, RZ, 0xc0, !PT ;  /* 0x000000ff58ff7812 */ /* 0x000fe4000780c0ff */
[----:B------:R-:W-:Y:S04]  /*5cf0*/  ISETP.NE.U32.AND P1, PT, R2, RZ, PT ;  /* 0x000000ff0200720c */ /* 0x000fe80003f25070 */
[----:B------:R-:W-:Y:S04]  /*5d00*/  ISETP.NE.AND.EX P1, PT, R3, RZ, PT, P1 ;  /* 0x000000ff0300720c */ /* 0x000fe80003f25310 */
[----:B------:R-:W-:Y:S03]  /*5d10*/  PLOP3.LUT P1, PT, P1, PT, PT, 0x8, 0x80 ;  /* 0x000000000080781c */ /* 0x000fe60000f2e170 */
[----:B------:R-:W-:Y:S11]  /*5d20*/  @P0 FSETP.EQ.AND P1, PT, R41, RZ, PT ;  /* 0x000000ff2900020b */ /* 0x000ff60003f22000 */
[----:B------:R-:W-:Y:S02]  /*5d30*/  @!UPT UIADD3 URZ, UPT, UPT, URZ, URZ, URZ ;  /* 0x000000fffffff290 */ /* 0x000fe4000fffe0ff */
.L_x_111:
[----:B------:R-:W3:Y:S01]  /*5d40*/  SYNCS.PHASECHK.TRANS64.TRYWAIT P2, [UR21+0x230], R9 ;  /* 0x00023009ff0075a7 */ /* 0x000ee20008041115 */
[----:B------:R-:W-:Y:S04]  /*5d50*/  ELECT P0, URZ, PT ;  /* 0x0000000000ff782f */ /* 0x000fe80003800000 */
[----:B------:R-:W-:Y:S11]  /*5d60*/  PLOP3.LUT P1, PT, P1, P0, PT, 0xf2, 0x2f ;  /* 0x00000000002f781c */ /* 0x000ff60000f21e72 */
[----:B------:R-:W-:Y:S02]  /*5d70*/  @!UPT UIADD3 URZ, UPT, UPT, URZ, URZ, URZ ;  /* 0x000000fffffff290 */ /* 0x000fe4000fffe0ff */
[----:B------:R-:W-:Y:S05]  /*5d80*/  @!P1 IADD3 R8, P0, PT, R16, 0x580, RZ ;  /* 0x0000058010089810 */ /* 0x000fea0007f1e0ff */
[----:B------:R-:W-:Y:S01]  /*5d90*/  @!P1 IMAD.X R6, RZ, RZ, R17, P0 ;  /* 0x000000ffff069224 */ /* 0x000fe200000e0611 */
[----:B---3--:R-:W-:Y:S07]  /*5da0*/  @!P2 BRA `(.L_x_112) ;  /* 0x000000400094a947 */ /* 0x008fee0003800000 */
.L_x_233:
[----:B------:R-:W-:Y:S01]  /*5db0*/  @!P1 R2UR UR5, R8 ;  /* 0x00000000080592ca */ /* 0x000fe200000e0000 */
[----:B------:R-:W-:Y:S01]  /*5dc0*/  VOTEU.ALL UP0, P1 ;  /* 0x0000000000ff7886 */ /* 0x000fe20000800000 */
[----:B------:R-:W-:Y:S01]  /*5dd0*/  @!P1 R2UR UR4, R6 ;  /* 0x00000000060492ca */ /* 0x000fe200000e0000 */
[----:B--2---:R-:W-:Y:S01]  /*5de0*/  @!P1 IMAD.MOV.U32 R0, RZ, RZ, 0x1000 ;  /* 0x00001000ff009424 */ /* 0x004fe200078e00ff */
[----:B------:R-:W-:Y:S01]  /*5df0*/  UMOV UR6, 0x0 ;  /* 0x0000000000067882 */ /* 0x000fe20000000000 */
[----:B------:R-:W-:Y:S01]  /*5e00*/  UMOV UR7, 0x10000000 ;  /* 0x1000000000077882 */ /* 0x000fe20000000000 */
[----:B------:R-:W-:Y:S01]  /*5e10*/  @!UP0 UIADD3 UR16, UPT, UPT, UR21, 0x400, URZ ;  /* 0x0000040015108890 */ /* 0x000fe2000fffe0ff */
[----:B------:R-:W-:Y:S01]  /*5e20*/  VIADD R14, R14, 0x1 ;  /* 0x000000010e0e7836 */ /* 0x000fe20000000000 */
[----:B------:R-:W-:Y:S01]  /*5e30*/  VOTEU.ALL UP0, P1 ;  /* 0x0000000000ff7886 */ /* 0x000fe20000800000 */
[----:B------:R-:W-:Y:S04]  /*5e40*/  UMOV UR20, UR36 ;  /* 0x0000002400147c82 */ /* 0x000fe80008000000 */
[----:B------:R-:W-:Y:S02]  /*5e50*/  IMAD.U32 R10, RZ, RZ, UR5 ;  /* 0x00000005ff0a7e24 */ /* 0x000fe4000f8e00ff */
[----:B------:R-:W-:Y:S03]  /*5e60*/  IMAD.U32 R11, RZ, RZ, UR4 ;  /* 0x00000004ff0b7e24 */ /* 0x000fe6000f8e00ff */
[----:B------:R-:W-:Y:S02]  /*5e70*/  @!P1 R2UR UR4, R10 ;  /* 0x000000000a0492ca */ /* 0x000fe400000e0000 */
[----:B------:R-:W-:Y:S11]  /*5e80*/  @!P1 R2UR UR5, R11 ;  /* 0x000000000b0592ca */ /* 0x000ff600000e0000 */
[----:B------:R-:W-:Y:S02]  /*5e90*/  @!UPT UIADD3 URZ, UPT, UPT, URZ, URZ, URZ ;  /* 0x000000fffffff290 */ /* 0x000fe4000fffe0ff */
[----:B------:R2:W-:Y:S01]  /*5ea0*/  @!UP0 UTMALDG.3D [UR16], [UR4], desc[UR6] ;  /* 0x00000610040085b4 */ /* 0x0005e20008011000 */
[----:B------:R2:W-:Y:S01]  /*5eb0*/  @!P1 SYNCS.ARRIVE.TRANS64.RED.A0TR RZ, [UR21+0x220], R0 ;  /* 0x00022000ffff99a7 */ /* 0x0005e20008300415 */
[----:B------:R-:W-:Y:S01]  /*5ec0*/  SYNCS.ARRIVE.TRANS64.RED.A1T0 RZ, [UR34], RZ ;  /* 0x000000ffffff79a7 */ /* 0x000fe20008100422 */
[----:B------:R-:W3:Y:S02]  /*5ed0*/  SYNCS.PHASECHK.TRANS64.TRYWAIT P0, [UR21+0x238], R9 ;  /* 0x00023809ff0075a7 */ /* 0x000ee40008001115 */
[----:B--23--:R-:W-:Y:S05]  /*5ee0*/  @!P0 BRA `(.L_x_113) ;  /* 0x00000040005c8947 */ /* 0x00cfea0003800000 */
.L_x_235:
[----:B------:R-:W-:Y:S01]  /*5ef0*/  @!P1 IADD3 R6, P0, PT, R16, 0x580, RZ ;  /* 0x0000058010069810 */ /* 0x000fe20007f1e0ff */
[----:B------:R-:W-:Y:S01]  /*5f00*/  VOTEU.ALL UP0, P1 ;  /* 0x0000000000ff7886 */ /* 0x000fe20000800000 */
[----:B------:R-:W-:Y:S01]  /*5f10*/  UMOV UR6, 0x0 ;  /* 0x0000000000067882 */ /* 0x000fe20000000000 */
[----:B------:R-:W-:Y:S01]  /*5f20*/  UMOV UR7, 0x10000000 ;  /* 0x1000000000077882 */ /* 0x000fe20000000000 */
[----:B------:R-:W-:Y:S01]  /*5f30*/  @!P1 R2UR UR5, R6 ;  /* 0x00000000060592ca */ /* 0x000fe200000e0000 */
[----:B--2---:R-:W-:Y:S01]  /*5f40*/  @!P1 IMAD.X R0, RZ, RZ, R17, P0 ;  /* 0x000000ffff009224 */ /* 0x004fe200000e0611 */
[----:B------:R-:W-:Y:S01]  /*5f50*/  @!UP0 UIADD3 UR10, UPT, UPT, UR18, 0x40, URZ ;  /* 0x00000040120a8890 */ /* 0x000fe2000fffe0ff */
[----:B------:R-:W-:Y:S01]  /*5f60*/  ISETP.NE.AND P0, PT, R14, 0x2, PT ;  /* 0x000000020e00780c */ /* 0x000fe20003f05270 */
[----:B------:R-:W-:Y:S01]  /*5f70*/  @!UP0 UIADD3 UR8, UPT, UPT, UR21, 0x1400, URZ ;  /* 0x0000140015088890 */ /* 0x000fe2000fffe0ff */
[----:B------:R-:W-:Y:S01]  /*5f80*/  LOP3.LUT R15, R15, 0x1, RZ, 0x3c, !PT ;  /* 0x000000010f0f7812 */ /* 0x000fe200078e3cff */
[----:B------:R-:W-:Y:S01]  /*5f90*/  @!UP0 UIADD3 UR9, UPT, UPT, UR21, 0x228, URZ ;  /* 0x0000022815098890 */ /* 0x000fe2000fffe0ff */
[----:B------:R-:W-:Y:S01]  /*5fa0*/  @!P1 R2UR UR4, R0 ;  /* 0x00000000000492ca */ /* 0x000fe200000e0000 */
[----:B------:R-:W-:Y:S01]  /*5fb0*/  VOTEU.ALL UP0, P1 ;  /* 0x0000000000ff7886 */ /* 0x000fe20000800000 */
[----:B------:R-:W-:Y:S01]  /*5fc0*/  UMOV UR11, UR19 ;  /* 0x00000013000b7c82 */ /* 0x000fe20008000000 */
[----:B------:R-:W-:Y:S01]  /*5fd0*/  UMOV UR12, UR36 ;  /* 0x00000024000c7c82 */ /* 0x000fe20008000000 */
[----:B------:R-:W-:Y:S01]  /*5fe0*/  SEL R0, RZ, 0x1, P0 ;  /* 0x00000001ff007807 */ /* 0x000fe20000000000 */
[----:B------:R-:W-:Y:S01]  /*5ff0*/  UIADD3 UR20, UPT, UPT, UR13, UR59, URZ ;  /* 0x0000003b0d147290 */ /* 0x000fe2000fffe0ff */
[----:B------:R-:W-:Y:S01]  /*6000*/  IMAD.U32 R8, RZ, RZ, UR5 ;  /* 0x00000005ff087e24 */ /* 0x000fe2000f8e00ff */
[----:B------:R-:W-:Y:S01]  /*6010*/  SEL R14, R14, RZ, P0 ;  /* 0x000000ff0e0e7207 */ /* 0x000fe20000000000 */
[----:B------:R-:W-:Y:S01]  /*6020*/  UIADD3 UR16, UPT, UPT, UR14, UR60, URZ ;  /* 0x0000003c0e107290 */ /* 0x000fe2000fffe0ff */
[----:B------:R-:W-:Y:S01]  /*6030*/  LOP3.LUT R13, R13, R0, RZ, 0x3c, !PT ;  /* 0x000000000d0d7212 */ /* 0x000fe200078e3cff */
[----:B------:R-:W-:Y:S01]  /*6040*/  UPLOP3.LUT UP3, UPT, UPT, UPT, UPT, 0x80, 0x8 ;  /* 0x000000000008789c */ /* 0x000fe20003f6f070 */
[----:B------:R-:W-:Y:S02]  /*6050*/  UMOV UR36, UR26 ;  /* 0x0000001a00247c82 */ /* 0x000fe40008000000 */
[----:B------:R-:W-:Y:S01]  /*6060*/  IMAD.U32 R9, RZ, RZ, UR4 ;  /* 0x00000004ff097e24 */ /* 0x000fe2000f8e00ff */
[----:B------:R-:W-:Y:S04]  /*6070*/  @!P1 R2UR UR4, R8 ;  /* 0x00000000080492ca */ /* 0x000fe800000e0000 */
[----:B------:R-:W-:Y:S11]  /*6080*/  @!P1 R2UR UR5, R9 ;  /* 0x00000000090592ca */ /* 0x000ff600000e0000 */
[----:B------:R-:W-:Y:S02]  /*6090*/  @!UPT UIADD3 URZ, UPT, UPT, URZ, URZ, URZ ;  /* 0x000000fffffff290 */ /* 0x000fe4000fffe0ff */
[----:B------:R2:W-:Y:S01]  /*60a0*/  @!UP0 UTMALDG.3D [UR8], [UR4], desc[UR6] ;  /* 0x00000608040085b4 */ /* 0x0005e20008011000 */
[----:B------:R2:W-:Y:S01]  /*60b0*/  @!P1 SYNCS.ARRIVE.TRANS64.RED.A0TR RZ, [UR21+0x228], R7 ;  /* 0x00022807ffff99a7 */ /* 0x0005e20008300415 */
[----:B------:R-:W-:Y:S01]  /*60c0*/  SYNCS.ARRIVE.TRANS64.RED.A1T0 RZ, [UR33], RZ ;  /* 0x000000ffffff79a7 */ /* 0x000fe20008100421 */
[----:B------:R-:W-:Y:S05]  /*60d0*/  BRA.U UP1, `(.L_x_114) ;  /* 0xfffffff5012c7547 */ /* 0x000fea000b83ffff */
[----:B------:R-:W-:-:S04]  /*60e0*/  SHF.L.U32 R3, R15, 0x1f, RZ ;  /* 0x0000001f0f037819 */ /* 0x000fc800000006ff */
[----:B------:R-:W3:Y:S02]  /*60f0*/  SYNCS.PHASECHK.TRANS64.TRYWAIT P0, [UR21+0x230], R3 ;  /* 0x00023003ff0075a7 */ /* 0x000ee40008001115 */
[----:B---3--:R-:W-:Y:S05]  /*6100*/  @!P0 BRA `(.L_x_115) ;  /* 0x0000003c00ec8947 */ /* 0x008fea0003800000 */
.L_x_237:
[----:B---3--:R-:W-:-:S07]  /*6110*/  MOV R0, UR21 ;  /* 0x0000001500007c02 */ /* 0x008fce0008000f00 */
.L_x_116:
[----:B---3--:R-:W-:-:S04]  /*6120*/  SHF.L.U32 R3, R15, 0x1f, RZ ;  /* 0x0000001f0f037819 */ /* 0x008fc800000006ff */
[----:B------:R3:W4:Y:S03]  /*6130*/  SYNCS.PHASECHK.TRANS64.TRYWAIT P0, [R0+URZ+0x238], R3 ;  /* 0x00023803000075a7 */ /* 0x00072600080011ff */
[----:B----4-:R-:W-:Y:S05]  /*6140*/  @!P0 NANOSLEEP.SYNCS 0x989680 ;  /* 0x009896800000895d */ /* 0x010fea0003900000 */
[----:B------:R-:W4:Y:S02]  /*6150*/  @!P0 SYNCS.PHASECHK.TRANS64 P0, [R0+URZ+0x238], R3 ;  /* 0x00023803000085a7 */ /* 0x000f2400080010ff */
[----:B-12-4-:R-:W-:Y:S05]  /*6160*/  @P0 EXIT ;  /* 0x000000000000094d */ /* 0x016fea0003800000 */
[----:B------:R-:W-:Y:S05]  /*6170*/  BRA `(.L_x_116) ;  /* 0xfffffffc00e87947 */ /* 0x000fea000383ffff */
.L_x_105:
[----:B------:R-:W-:-:S06]  /*6180*/  UISETP.GE.AND UP0, UPT, UR17, 0x4, UPT ;  /* 0x000000041100788c */ /* 0x000fcc000bf06270 */
[----:B------:R-:W-:-:S13]  /*6190*/  PLOP3.LUT P0, PT, PT, PT, UP0, 0x80, 0x8 ;  /* 0x000000000008781c */ /* 0x000fda0003f0f008 */
[----:B-1----:R-:W-:Y:S05]  /*61a0*/  @!P0 EXIT ;  /* 0x000000000000894d */ /* 0x002fea0003800000 */
[----:B------:R-:W1:Y:S08]  /*61b0*/  S2UR UR4, SR_CgaCtaId ;  /* 0x00000000000479c3 */ /* 0x000e700000008800 */
[----:B------:R-:W-:Y:S01]  /*61c0*/  BAR.SYNC.DEFER_BLOCKING 0x6, 0xa0 ;  /* 0x0182800000007b1d */ /* 0x000fe20000010000 */
[C---:B------:R-:W-:Y:S01]  /*61d0*/  IMAD.SHL.U32 R6, R96.reuse, 0x40, RZ ;  /* 0x0000004060067824 */ /* 0x040fe200078e00ff */
[C---:B------:R-:W-:Y:S01]  /*61e0*/  LOP3.LUT R98, R96.reuse, 0x60, RZ, 0xc0, !PT ;  /* 0x0000006060627812 */ /* 0x040fe200078ec0ff */
[C---:B------:R-:W-:Y:S01]  /*61f0*/  IMAD.SHL.U32 R71, R96.reuse, 0x20, RZ ;  /* 0x0000002060477824 */ /* 0x040fe200078e00ff */
[----:B------:R-:W-:Y:S01]  /*6200*/  CS2R R94, SRZ ;  /* 0x00000000005e7805 */ /* 0x000fe2000001ff00 */
[----:B------:R-:W-:Y:S01]  /*6210*/  IMAD.SHL.U32 R5, R96, 0x2, RZ ;  /* 0x0000000260057824 */ /* 0x000fe200078e00ff */
[----:B------:R-:W-:-:S02]  /*6220*/  UMOV UR44, 0x400 ;  /* 0x00000400002c7882 */ /* 0x000fc40000000000 */
[----:B------:R-:W2:Y:S01]  /*6230*/  LDC.64 R84, c[0x0][0x888] ;  /* 0x00022200ff547b82 */ /* 0x000ea20000000a00 */
[----:B------:R-:W-:Y:S01]  /*6240*/  LOP3.LUT R4, R6, 0x180, RZ, 0xc0, !PT ;  /* 0x0000018006047812 */ /* 0x000fe200078ec0ff */
[----:B------:R-:W-:Y:S01]  /*6250*/  IMAD.U32 R37, R96, 0x10000, RZ ;  /* 0x0001000060257824 */ /* 0x000fe200078e00ff */
[----:B------:R-:W-:Y:S01]  /*6260*/  LOP3.LUT R71, R71, 0xc00, RZ, 0xc0, !PT ;  /* 0x00000c0047477812 */ /* 0x000fe200078ec0ff */
[----:B------:R-:W-:Y:S01]  /*6270*/  IMAD.MOV.U32 R36, RZ, RZ, RZ ;  /* 0x000000ffff247224 */ /* 0x000fe200078e00ff */
[----:B------:R-:W-:Y:S01]  /*6280*/  LOP3.LUT R5, R4, 0x20, R5, 0xf8, !PT ;  /* 0x0000002004057812 */ /* 0x000fe200078ef805 */
[C---:B------:R-:W-:Y:S01]  /*6290*/  IMAD.SHL.U32 R4, R96.reuse, 0x8, RZ ;  /* 0x0000000860047824 */ /* 0x040fe200078e00ff */
[----:B------:R-:W-:Y:S01]  /*62a0*/  LOP3.LUT R71, R71, 0x40, R6, 0xf8, !PT ;  /* 0x0000004047477812 */ /* 0x000fe200078ef806 */
[----:B------:R-:W3:Y:S01]  /*62b0*/  LDC.64 R86, c[0x0][0x890] ;  /* 0x00022400ff567b82 */ /* 0x000ee20000000a00 */
[----:B------:R-:W-:Y:S01]  /*62c0*/  LOP3.LUT R37, R37, 0x600000, RZ, 0xc0, !PT ;  /* 0x0060000025257812 */ /* 0x000fe200078ec0ff */
[----:B------:R-:W-:Y:S01]  /*62d0*/  IMAD.MOV.U32 R90, RZ, RZ, RZ ;  /* 0x000000ffff5a7224 */ /* 0x000fe200078e00ff */
[----:B------:R-:W-:-:S02]  /*62e0*/  LOP3.LUT R96, R96, 0x2, RZ, 0xc0, !PT ;  /* 0x0000000260607812 */ /* 0x000fc400078ec0ff */
[----:B------:R-:W-:Y:S02]  /*62f0*/  CS2R R92, SRZ ;  /* 0x00000000005c7805 */ /* 0x000fe4000001ff00 */
[----:B------:R-:W-:Y:S01]  /*6300*/  LOP3.LUT R4, R5, 0x30, R4, 0x78, !PT ;  /* 0x0000003005047812 */ /* 0x000fe200078e7804 */
[----:B------:R-:W4:Y:S01]  /*6310*/  LDCU UR57, c[0x0][0x370] ;  /* 0x00006e00ff3977ac */ /* 0x000f220008000800 */
[----:B------:R-:W-:Y:S01]  /*6320*/  LOP3.LUT R71, R71, 0x200, R6, 0xf8, !PT ;  /* 0x0000020047477812 */ /* 0x000fe200078ef806 */
[----:B------:R-:W2:Y:S01]  /*6330*/  LDC.64 R82, c[0x0][0x8b0] ;  /* 0x00022c00ff527b82 */ /* 0x000ea20000000a00 */
[----:B------:R-:W-:Y:S01]  /*6340*/  IMAD.MOV R91, RZ, RZ, -R96 ;  /* 0x000000ffff5b7224 */ /* 0x000fe200078e0a60 */
[----:B-1----:R-:W-:Y:S01]  /*6350*/  ULEA UR44, UR4, UR44, 0x18 ;  /* 0x0000002c042c7291 */ /* 0x002fe2000f8ec0ff */
[----:B------:R-:W-:Y:S01]  /*6360*/  LOP3.LUT R71, R71, R4, RZ, 0xfc, !PT ;  /* 0x0000000447477212 */ /* 0x000fe200078efcff */
[----:B------:R-:W1:Y:S04]  /*6370*/  LDCU.64 UR62, c[0x0][0x348] ;  /* 0x00006900ff3e77ac */ /* 0x000e680008000a00 */
[----:B------:R-:W1:Y:S01]  /*6380*/  LDC.64 R80, c[0x0][0x8a8] ;  /* 0x00022a00ff507b82 */ /* 0x000e620000000a00 */
[----:B------:R-:W-:-:S02]  /*6390*/  UIADD3 UR4, UPT, UPT, UR44, 0x2400, URZ ;  /* 0x000024002c047890 */ /* 0x000fc4000fffe0ff */
[----:B------:R-:W4:Y:S01]  /*63a0*/  LDS R0, [UR44+0x300] ;  /* 0x0003002cff007984 */ /* 0x000f220008000800 */
[----:B------:R-:W1:Y:S03]  /*63b0*/  LDCU UR43, c[0x0][0xb0c] ;  /* 0x00016180ff2b77ac */ /* 0x000e660008000800 */
[----:B------:R-:W-:Y:S01]  /*63c0*/  IMAD.U32 R97, RZ, RZ, UR4 ;  /* 0x00000004ff617e24 */ /* 0x000fe2000f8e00ff */
[----:B------:R-:W1:Y:S01]  /*63d0*/  LDCU UR39, c[0x0][0xb30] ;  /* 0x00016600ff2777ac */ /* 0x000e620008000800 */
[----:B------:R-:W1:Y:S01]  /*63e0*/  LDCU.64 UR46, c[0x0][0x888] ;  /* 0x00011100ff2e77ac */ /* 0x000e620008000a00 */
[----:B------:R-:W1:Y:S01]  /*63f0*/  LDCU.64 UR40, c[0x0][0xb28] ;  /* 0x00016500ff2877ac */ /* 0x000e620008000a00 */
[----:B------:R-:W1:Y:S01]  /*6400*/  LDCU.128 UR52, c[0x0][0xb10] ;  /* 0x00016200ff3477ac */ /* 0x000e620008000c00 */
[----:B------:R-:W1:Y:S01]  /*6410*/  LDCU UR56, c[0x0][0x374] ;  /* 0x00006e80ff3877ac */ /* 0x000e620008000800 */
[----:B------:R-:W-:Y:S01]  /*6420*/  UIADD3 UR61, UPT, UPT, UR44, 0x400, URZ ;  /* 0x000004002c3d7890 */ /* 0x000fe2000fffe0ff */
[----:B--234-:R-:W-:-:S11]  /*6430*/  IMAD.IADD R37, R0, 0x1, R37 ;  /* 0x0000000100257824 */ /* 0x01cfd600078e0225 */
.L_x_142:
[C---:B------:R-:W-:Y:S02]  /*6440*/  LEA R3, R90.reuse, UR44, 0x3 ;  /* 0x0000002c5a037c11 */ /* 0x040fe4000f8e18ff */
[----:B------:R-:W-:Y:S02]  /*6450*/  SHF.L.U32 R0, R93, 0x1f, RZ ;  /* 0x0000001f5d007819 */ /* 0x000fe400000006ff */
[----:B------:R-:W-:Y:S02]  /*6460*/  LEA R5, R90, UR44, 0x4 ;  /* 0x0000002c5a057c11 */ /* 0x000fe4000f8e20ff */
[----:B------:R-:W2:Y:S02]  /*6470*/  SYNCS.PHASECHK.TRANS64.TRYWAIT P0, [R3+URZ+0x250], R0 ;  /* 0x00025000030075a7 */ /* 0x000ea400080011ff */
[----:B-12---:R-:W-:Y:S05]  /*6480*/  @!P0 BRA `(.L_x_117) ;  /* 0x0000003c00248947 */ /* 0x006fea0003800000 */
.L_x_238:
[----:B------:R-:W3:Y:S01]  /*6490*/  LDS.128 R4, [R5+0x2e0] ;  /* 0x0002e00005047984 */ /* 0x000ee20000000c00 */
[----:B------:R-:W-:Y:S01]  /*64a0*/  UISETP.GE.AND UP0, UPT, UR42, 0x1, UPT ;  /* 0x000000012a00788c */ /* 0x000fe2000bf06270 */
[----:B------:R-:W-:Y:S01]  /*64b0*/  @!PT LDS RZ, [RZ] ;  /* 0x00000000fffff984 */ /* 0x000fe20000000800 */
[----:B------:R-:W-:Y:S01]  /*64c0*/  @!PT LDS RZ, [RZ] ;  /* 0x00000000fffff984 */ /* 0x000fe20000000800 */
[----:B------:R-:W-:Y:S01]  /*64d0*/  @!PT LDS RZ, [RZ] ;  /* 0x00000000fffff984 */ /* 0x000fe20000000800 */
[----:B------:R-:W-:Y:S01]  /*64e0*/  @!PT LDS RZ, [RZ] ;  /* 0x00000000fffff984 */ /* 0x000fe20000000800 */
[----:B------:R4:W-:Y:S06]  /*64f0*/  MEMBAR.ALL.CTA ;  /* 0x0000000000007992 */ /* 0x0009ec0000008000 */
[----:B----4-:R-:W4:Y:S01]  /*6500*/  FENCE.VIEW.ASYNC.S ;  /* 0x00000000000073c6 */ /* 0x010f220000000000 */
[----:B---3--:R-:W-:Y:S11]  /*6510*/  LOP3.LUT P0, RZ, R6, 0x1, RZ, 0xc0, !PT ;  /* 0x0000000106ff7812 */ /* 0x008ff6000780c0ff */
[----:B------:R-:W-:Y:S02]  /*6520*/  @!UPT UIADD3 URZ, UPT, UPT, URZ, URZ, URZ ;  /* 0x000000fffffff290 */ /* 0x000fe4000fffe0ff */
[----:B----4-:R-:W-:Y:S01]  /*6530*/  VOTEU.ANY UP1, P0 ;  /* 0x0000000000ff7886 */ /* 0x010fe20000020100 */
[----:B------:R-:W-:Y:S01]  /*6540*/  PLOP3.LUT P0, PT, PT, PT, UP1, 0x80, 0x8 ;  /* 0x000000000008781c */ /* 0x000fe20003f0f018 */
[----:B------:R-:W-:Y:S11]  /*6550*/  UP2UR UR45, UPR, URZ, 0x2 ;  /* 0x00000002ff2d7883 */ /* 0x000ff60008000000 */
[----:B------:R-:W-:Y:S01]  /*6560*/  @!UPT UIADD3 URZ, UPT, UPT, URZ, URZ, URZ ;  /* 0x000000fffffff290 */ /* 0x000fe2000fffe0ff */
[----:B--2---:R-:W-:Y:S02]  /*6570*/  @P0 SHF.R.U32.HI R0, RZ, 0x10, R5 ;  /* 0x00000010ff000819 */ /* 0x004fe40000011605 */
        /* <DEDUP_REMOVED lines=12> */
[----:B------:R-:W3:Y:S01]  /*6640*/  LDCU UR12, c[0x0][0xb20] ;  /* 0x00016400ff0c77ac */ /* 0x000ee20008000800 */
[----:B-1----:R-:W-:Y:S02]  /*6650*/  UIMAD.WIDE.U32 UR4, UR56, UR55, URZ ;  /* 0x00000037380472a5 */ /* 0x002fe4000f8e00ff */
[----:B------:R-:W-:Y:S02]  /*6660*/  UIMAD.WIDE.U32 UR6, UR57, UR52, URZ ;  /* 0x00000034390672a5 */ /* 0x000fe4000f8e00ff */
[----:B------:R-:W-:Y:S02]  /*6670*/  UISETP.NE.AND UP0, UPT, UR54, 0x1, UPT ;  /* 0x000000013600788c */ /* 0x000fe4000bf05270 */
[----:B------:R-:W-:Y:S02]  /*6680*/  UIMAD.WIDE.U32 UR8, UR37, UR55, URZ ;  /* 0x00000037250872a5 */ /* 0x000fe4000f8e00ff */
[----:B------:R-:W-:Y:S02]  /*6690*/  UIMAD.WIDE.U32 UR10, UR38, UR52, URZ ;  /* 0x00000034260a72a5 */ /* 0x000fe4000f8e00ff */
[----:B------:R-:W-:Y:S02]  /*66a0*/  UISETP.NE.AND UP1, UPT, UR43, 0x1, UPT ;  /* 0x000000012b00788c */ /* 0x000fe4000bf25270 */
[----:B------:R-:W-:Y:S01]  /*66b0*/  UISETP.NE.AND UP2, UPT, UR42, 0x1, UPT ;  /* 0x000000012a00788c */ /* 0x000fe2000bf45270 */
[----:B------:R-:W-:Y:S02]  /*66c0*/  UMOV UR4, UR5 ;  /* 0x0000000500047c82 */ /* 0x000fe40008000000 */
[----:B---3--:R-:W-:Y:S03]  /*66d0*/  USHF.R.U32.HI UR5, URZ, UR12, UR4 ;  /* 0x0000000cff057299 */ /* 0x008fe60008011604 */
[----:B------:R-:W-:Y:S02]  /*66e0*/  UMOV UR4, UR7 ;  /* 0x0000000700047c82 */ /* 0x000fe40008000000 */
[----:B------:R-:W-:Y:S02]  /*66f0*/  USHF.R.U32.HI UR7, URZ, UR53, UR4 ;  /* 0x00000035ff077299 */ /* 0x000fe40008011604 */
[----:B------:R-:W-:Y:S02]  /*6700*/  USEL UR4, UR56, UR5, !UP0 ;  /* 0x0000000538047287 */ /* 0x000fe4000c000000 */
[----:B------:R-:W-:Y:S01]  /*6710*/  USEL UR7, UR57, UR7, !UP1 ;  /* 0x0000000739077287 */ /* 0x000fe2000c800000 */
[----:B------:R-:W-:Y:S01]  /*6720*/  UMOV UR5, UR9 ;  /* 0x0000000900057c82 */ /* 0x000fe20008000000 */
[----:B------:R-:W-:Y:S02]  /*6730*/  UIMAD.WIDE.U32 UR8, UR4, UR40, URZ ;  /* 0x00000028040872a5 */ /* 0x000fe4000f8e00ff */
[----:B------:R-:W-:Y:S03]  /*6740*/  USHF.R.U32.HI UR6, URZ, UR12, UR5 ;  /* 0x0000000cff067299 */ /* 0x000fe60008011605 */
[----:B------:R-:W-:Y:S01]  /*6750*/  UMOV UR5, UR11 ;  /* 0x0000000b00057c82 */ /* 0x000fe20008000000 */
[----:B------:R-:W-:Y:S02]  /*6760*/  UIMAD.WIDE.U32 UR10, UR7, UR40, URZ ;  /* 0x00000028070a72a5 */ /* 0x000fe4000f8e00ff */
[----:B------:R-:W-:Y:S02]  /*6770*/  USHF.R.U32.HI UR12, URZ, UR53, UR5 ;  /* 0x00000035ff0c7299 */ /* 0x000fe40008011605 */
[----:B------:R-:W-:Y:S01]  /*6780*/  USEL UR6, UR37, UR6, !UP0 ;  /* 0x0000000625067287 */ /* 0x000fe2000c000000 */
[----:B------:R-:W-:Y:S02]  /*6790*/  UMOV UR5, UR9 ;  /* 0x0000000900057c82 */ /* 0x000fe40008000000 */
[----:B------:R-:W-:Y:S01]  /*67a0*/  UMOV UR10, UR11 ;  /* 0x0000000b000a7c82 */ /* 0x000fe20008000000 */
[----:B------:R-:W-:Y:S02]  /*67b0*/  @UP2 USHF.R.U32.HI UR4, URZ, UR41, UR5 ;  /* 0x00000029ff042299 */ /* 0x000fe40008011605 */
[----:B------:R-:W-:Y:S02]  /*67c0*/  @UP2 USHF.R.U32.HI UR7, URZ, UR41, UR10 ;  /* 0x00000029ff072299 */ /* 0x000fe4000801160a */
[----:B------:R-:W-:Y:S02]  /*67d0*/  UIMAD UR4, UR42, UR4, URZ ;  /* 0x000000042a0472a4 */ /* 0x000fe4000f8e02ff */
[----:B------:R-:W-:Y:S02]  /*67e0*/  UIMAD.WIDE.U32 UR10, UR6, UR40, URZ ;  /* 0x00000028060a72a5 */ /* 0x000fe4000f8e00ff */
[----:B------:R-:W-:Y:S02]  /*67f0*/  USEL UR5, UR38, UR12, !UP1 ;  /* 0x0000000c26057287 */ /* 0x000fe4000c800000 */
[----:B------:R-:W-:Y:S02]  /*6800*/  UIMAD UR8, UR42, UR7, URZ ;  /* 0x000000072a0872a4 */ /* 0x000fe4000f8e02ff */
[----:B------:R-:W-:Y:S03]  /*6810*/  UISETP.GE.AND UP0, UPT, UR6, UR4, UPT ;  /* 0x000000040600728c */ /* 0x000fe6000bf06270 */
[----:B------:R-:W-:Y:S01]  /*6820*/  UMOV UR4, UR11 ;  /* 0x0000000b00047c82 */ /* 0x000fe20008000000 */
[----:B------:R-:W-:Y:S02]  /*6830*/  UISETP.GE.OR UP0, UPT, UR5, UR8, UP0 ;  /* 0x000000080500728c */ /* 0x000fe40008706670 */
[----:B------:R-:W-:Y:S02]  /*6840*/  USHF.R.U32.HI UR4, URZ, UR41, UR4 ;  /* 0x00000029ff047299 */ /* 0x000fe40008011604 */
[----:B------:R-:W-:Y:S02]  /*6850*/  UIMAD.WIDE.U32 UR8, UR5, UR40, URZ ;  /* 0x00000028050872a5 */ /* 0x000fe4000f8e00ff */
[----:B------:R-:W-:Y:S02]  /*6860*/  USEL UR11, UR6, UR4, !UP2 ;  /* 0x00000004060b7287 */ /* 0x000fe4000d000000 */
[----:B------:R-:W-:Y:S02]  /*6870*/  UIADD3 UR8, UPT, UPT, -UR5, URZ, URZ ;  /* 0x000000ff05087290 */ /* 0x000fe4000fffe1ff */
[----:B------:R-:W-:Y:S01]  /*6880*/  UIADD3 UR10, UPT, UPT, -UR11, URZ, URZ ;  /* 0x000000ff0b0a7290 */ /* 0x000fe2000fffe1ff */
[----:B------:R-:W-:Y:S01]  /*6890*/  @!UP0 UMOV UR4, UR9 ;  /* 0x0000000900048c82 */ /* 0x000fe20008000000 */
[----:B------:R-:W-:Y:S02]  /*68a0*/  UIADD3 UR9, UPT, UPT, -UR6, URZ, URZ ;  /* 0x000000ff06097290 */ /* 0x000fe4000fffe1ff */
[----:B------:R-:W-:Y:S02]  /*68b0*/  @!UP0 USHF.R.U32.HI UR4, URZ, UR41, UR4 ;  /* 0x00000029ff048299 */ /* 0x000fe40008011604 */
[----:B------:R-:W-:Y:S02]  /*68c0*/  UIMAD UR10, UR42, UR10, UR6 ;  /* 0x0000000a2a0a72a4 */ /* 0x000fe4000f8e0206 */
[----:B------:R-:W-:Y:S04]  /*68d0*/  @!UP0 USEL UR4, UR5, UR4, !UP2 ;  /* 0x0000000405048287 */ /* 0x000fe8000d000000 */
[----:B------:R-:W-:Y:S02]  /*68e0*/  @!UP0 UIMAD UR10, UR7, UR10, UR4 ;  /* 0x0000000a070a82a4 */ /* 0x000fe4000f8e0204 */
[----:B------:R-:W-:Y:S02]  /*68f0*/  @!UP0 UIADD3 UR11, UPT, UPT, UR11, -UR4, URZ ;  /* 0x800000040b0b8290 */ /* 0x000fe4000fffe0ff */
[----:B------:R-:W-:Y:S02]  /*6900*/  UIMAD UR7, UR43, UR8, UR38 ;  /* 0x000000082b0772a4 */ /* 0x000fe4000f8e0226 */
[----:B------:R-:W-:Y:S02]  /*6910*/  @!UP0 UIMAD UR6, UR11, UR42, UR5 ;  /* 0x0000002a0b0682a4 */ /* 0x000fe4000f8e0205 */
[----:B------:R-:W-:Y:S01]  /*6920*/  UIMAD UR4, UR54, UR9, UR37 ;  /* 0x00000009360472a4 */ /* 0x000fe2000f8e0225 */
[----:B------:R-:W-:Y:S02]  /*6930*/  @!UP0 UMOV UR5, UR10 ;  /* 0x0000000a00058c82 */ /* 0x000fe40008000000 */
[----:B------:R-:W-:Y:S02]  /*6940*/  UIMAD UR38, UR5, UR43, UR7 ;  /* 0x0000002b052672a4 */ /* 0x000fe4000f8e0207 */
[----:B------:R-:W-:Y:S11]  /*6950*/  UIMAD UR37, UR6, UR54, UR4 ;  /* 0x00000036062572a4 */ /* 0x000ff6000f8e0204 */
[----:B------:R-:W-:Y:S01]  /*6960*/  @!UPT UIADD3 URZ, UPT, UPT, URZ, URZ, URZ ;  /* 0x000000fffffff290 */ /* 0x000fe2000fffe0ff */
.L_x_118:
[----:B-1----:R-:W-:Y:S01]  /*6970*/  UISETP.NE.AND UP0, UPT, UR39, 0x1, UPT ;  /* 0x000000012700788c */ /* 0x002fe2000bf05270 */
[----:B------:R-:W-:Y:S01]  /*6980*/  IADD3 R90, PT, PT, R90, 0x1, RZ ;  /* 0x000000015a5a7810 */ /* 0x000fe20007ffe0ff */
[----:B------:R-:W-:Y:S02]  /*6990*/  USHF.L.U32 UR50, UR16, 0x6, URZ ;  /* 0x0000000610327899 */ /* 0x000fe400080006ff */
[----:B------:R-:W-:Y:S07]  /*69a0*/  USHF.L.U32 UR49, UR20, 0x7, URZ ;  /* 0x0000000714317899 */ /* 0x000fee00080006ff */
[----:B------:R-:W1:Y:S01]  /*69b0*/  @!UP0 LDCU.128 UR12, c[0x0][0xb10] ;  /* 0x00016200ff0c87ac */ /* 0x000e620008000c00 */
[----:B------:R-:W3:Y:S01]  /*69c0*/  @!UP0 LDCU UR5, c[0x0][0xb0c] ;  /* 0x00016180ff0587ac */ /* 0x000ee20008000800 */
[----:B------:R-:W4:Y:S01]  /*69d0*/  @!UP0 LDCU UR10, c[0x0][0xb20] ;  /* 0x00016400ff0a87ac */ /* 0x000f220008000800 */
[----:B-1----:R-:W-:Y:S02]  /*69e0*/  UIMAD.WIDE.U32 UR8, UR38, UR12, URZ ;  /* 0x0000000c260872a5 */ /* 0x002fe4000f8e00ff */
[----:B------:R-:W-:Y:S02]  /*69f0*/  UIMAD.WIDE.U32 UR6, UR37, UR15, URZ ;  /* 0x0000000f250672a5 */ /* 0x000fe4000f8e00ff */
[----:B------:R-:W-:Y:S03]  /*6a00*/  @!UP0 UISETP.NE.AND UP1, UPT, UR14, 0x1, UPT ;  /* 0x000000010e00888c */ /* 0x000fe6000bf25270 */
[----:B------:R-:W-:Y:S01]  /*6a10*/  @!UP0 UMOV UR4, UR9 ;  /* 0x0000000900048c82 */ /* 0x000fe20008000000 */
[----:B---3--:R-:W-:Y:S02]  /*6a20*/  @!UP0 UISETP.NE.AND UP2, UPT, UR5, 0x1, UPT ;  /* 0x000000010500888c */ /* 0x008fe4000bf45270 */
[----:B------:R-:W-:Y:S01]  /*6a30*/  @!UP0 USHF.R.U32.HI UR4, URZ, UR13, UR4 ;  /* 0x0000000dff048299 */ /* 0x000fe20008011604 */
[----:B------:R-:W-:Y:S02]  /*6a40*/  @!UP0 UMOV UR6, UR7 ;  /* 0x0000000700068c82 */ /* 0x000fe40008000000 */
[----:B----4-:R-:W-:Y:S02]  /*6a50*/  @!UP0 USHF.R.U32.HI UR6, URZ, UR10, UR6 ;  /* 0x0000000aff068299 */ /* 0x010fe40008011606 */
[----:B------:R-:W-:Y:S02]  /*6a60*/  @!UP0 USEL UR7, UR38, UR4, !UP2 ;  /* 0x0000000426078287 */ /* 0x000fe4000d000000 */
[----:B------:R-:W-:Y:S04]  /*6a70*/  @!UP0 USEL UR6, UR37, UR6, !UP1 ;  /* 0x0000000625068287 */ /* 0x000fe8000c800000 */
[----:B------:R-:W-:Y:S02]  /*6a80*/  @!UP0 UIADD3 UR4, UPT, UPT, -UR7, UR6, URZ ;  /* 0x0000000607048290 */ /* 0x000fe4000fffe1ff */
[----:B------:R-:W-:Y:S02]  /*6a90*/  @!UP0 UIADD3 UR6, UPT, UPT, UR7, -UR6, URZ ;  /* 0x8000000607068290 */ /* 0x000fe4000fffe0ff */
[----:B------:R-:W-:Y:S02]  /*6aa0*/  @!UP0 UIMAD UR38, UR4, UR5, UR38 ;  /* 0x00000005042682a4 */ /* 0x000fe4000f8e0226 */
[----:B------:R-:W-:Y:S02]  /*6ab0*/  @!UP0 UIMAD UR37, UR6, UR14, UR37 ;  /* 0x0000000e062582a4 */ /* 0x000fe4000f8e0225 */
[----:B------:R-:W-:Y:S09]  /*6ac0*/  ULOP3.LUT UP0, URZ, UR61, 0x1b0, URZ, 0xc0, !UPT ;  /* 0x000001b03dff7892 */ /* 0x000ff2000f80c0ff */
[----:B------:R-:W-:Y:S05]  /*6ad0*/  BRA.U !UP0, `(.L_x_119) ;  /* 0x0000000108407547 */ /* 0x000fea000b800000 */
[----:B------:R-:W1:Y:S01]  /*6ae0*/  LDCU.64 UR8, c[0x4][0x80] ;  /* 0x01001000ff0877ac */ /* 0x000e620008000a00 */
[----:B------:R-:W-:Y:S01]  /*6af0*/  MOV R3, 0x0 ;  /* 0x0000000000037802 */ /* 0x000fe20000000f00 */
[----:B------:R-:W-:Y:S02]  /*6b00*/  HFMA2 R12, -RZ, RZ, 0, 5.9604644775390625e-08 ;  /* 0x00000001ff0c7431 */ /* 0x000fe400000001ff */
[----:B------:R-:W-:Y:S02]  /*6b10*/  IMAD.MOV.U32 R8, RZ, RZ, 0x70 ;  /* 0x00000070ff087424 */ /* 0x000fe400078e00ff */
[----:B------:R-:W-:Y:S01]  /*6b20*/  IMAD.MOV.U32 R13, RZ, RZ, RZ ;  /* 0x000000ffff0d7224 */ /* 0x000fe200078e00ff */
[----:B------:R-:W3:Y:S01]  /*6b30*/  LDCU.64 UR6, c[0x4][0x88] ;  /* 0x01001100ff0677ac */ /* 0x000ee20008000a00 */
[----:B------:R-:W4:Y:S01]  /*6b40*/  LDC.64 R2, c[0x4][R3] ;  /* 0x0100000003027b82 */ /* 0x000f220000000a00 */
[----:B------:R-:W2:Y:S01]  /*6b50*/  LDCU.64 UR4, c[0x4][0x8] ;  /* 0x01000100ff0477ac */ /* 0x000ea20008000a00 */
[----:B-1----:R-:W-:Y:S01]  /*6b60*/  MOV R5, UR9 ;  /* 0x0000000900057c02 */ /* 0x002fe20008000f00 */
[----:B------:R-:W-:Y:S01]  /*6b70*/  IMAD.U32 R4, RZ, RZ, UR8 ;  /* 0x00000008ff047e24 */ /* 0x000fe2000f8e00ff */
[----:B---3--:R-:W-:Y:S01]  /*6b80*/  MOV R7, UR7 ;  /* 0x0000000700077c02 */ /* 0x008fe20008000f00 */
[----:B------:R-:W-:Y:S01]  /*6b90*/  IMAD.U32 R6, RZ, RZ, UR6 ;  /* 0x00000006ff067e24 */ /* 0x000fe2000f8e00ff */
[----:B--2---:R-:W-:Y:S01]  /*6ba0*/  MOV R11, UR5 ;  /* 0x00000005000b7c02 */ /* 0x004fe20008000f00 */
[----:B------:R-:W-:Y:S02]  /*6bb0*/  IMAD.U32 R10, RZ, RZ, UR4 ;  /* 0x00000004ff0a7e24 */ /* 0x000fe4000f8e00ff */
[----:B------:R-:W-:Y:S07]  /*6bc0*/  LEPC R20, `(.L_x_119) ;  /* 0x000000001014794e */ /* 0x000fee0000000000 */
[----:B----45:R-:W-:Y:S05]  /*6bd0*/  CALL.ABS.NOINC R2 ;  /* 0x0000000002007343 */ /* 0x030fea0003c00000 */
.L_x_119:
[----:B------:R-:W-:Y:S01]  /*6be0*/  LOP3.LUT P0, RZ, R97, 0x1b0, RZ, 0xc0, !PT ;  /* 0x000001b061ff7812 */ /* 0x000fe2000780c0ff */
[----:B------:R-:W-:Y:S11]  /*6bf0*/  BSSY.RECONVERGENT B6, `(.L_x_120) ;  /* 0x0000013000067945 */ /* 0x000ff60003800200 */
[----:B------:R-:W-:Y:S01]  /*6c00*/  @!UPT UIADD3 URZ, UPT, UPT, URZ, URZ, URZ ;  /* 0x000000fffffff290 */ /* 0x000fe2000fffe0ff */
[----:B------:R-:W-:Y:S05]  /*6c10*/  @!P0 BRA `(.L_x_121) ;  /* 0x0000000000408947 */ /* 0x000fea0003800000 */
        /* <DEDUP_REMOVED lines=16> */
.L_x_121:
[----:B------:R-:W-:Y:S05]  /*6d20*/  BSYNC.RECONVERGENT B6 ;  /* 0x0000000000067941 */ /* 0x000fea0003800200 */
.L_x_120:
[----:B------:R-:W-:Y:S02]  /*6d30*/  ISETP.NE.U32.AND P0, PT, RZ, UR46, PT ;  /* 0x0000002eff007c0c */ /* 0x000fe4000bf05070 */
[C---:B------:R-:W-:Y:S02]  /*6d40*/  ISETP.NE.U32.AND P4, PT, R86.reuse, RZ, PT ;  /* 0x000000ff5600720c */ /* 0x040fe40003f85070 */
[----:B------:R-:W-:Y:S02]  /*6d50*/  ISETP.NE.U32.AND P1, PT, R86, RZ, PT ;  /* 0x000000ff5600720c */ /* 0x000fe40003f25070 */
[----:B------:R-:W-:Y:S02]  /*6d60*/  ISETP.NE.AND.EX P0, PT, RZ, UR47, PT, P0 ;  /* 0x0000002fff007c0c */ /* 0x000fe4000bf05300 */
[C---:B------:R-:W-:Y:S02]  /*6d70*/  ISETP.NE.AND.EX P4, PT, R87.reuse, RZ, PT, P4 ;  /* 0x000000ff5700720c */ /* 0x040fe40003f85340 */
[----:B------:R-:W-:Y:S02]  /*6d80*/  ISETP.NE.AND.EX P1, PT, R87, RZ, P0, P1 ;  /* 0x000000ff5700720c */ /* 0x000fe40000725310 */
[----:B------:R-:W-:Y:S02]  /*6d90*/  ISETP.NE.U32.AND P5, PT, R82, RZ, PT ;  /* 0x000000ff5200720c */ /* 0x000fe40003fa5070 */
[----:B------:R-:W-:Y:S02]  /*6da0*/  ISETP.NE.U32.AND P2, PT, RZ, UR46, PT ;  /* 0x0000002eff007c0c */ /* 0x000fe4000bf45070 */
[----:B------:R-:W-:Y:S02]  /*6db0*/  PLOP3.LUT P0, PT, PT, PT, PT, 0x8, 0x80 ;  /* 0x000000000080781c */ /* 0x000fe40003f0e170 */
[----:B------:R-:W-:Y:S02]  /*6dc0*/  ISETP.NE.AND.EX P5, PT, R83, RZ, PT, P5 ;  /* 0x000000ff5300720c */ /* 0x000fe40003fa5350 */
[----:B------:R-:W-:Y:S03]  /*6dd0*/  ISETP.NE.AND.EX P2, PT, RZ, UR47, PT, P2 ;  /* 0x0000002fff007c0c */ /* 0x000fe6000bf45320 */
[----:B------:R-:W-:Y:S01]  /*6de0*/  @!P1 PLOP3.LUT P0, PT, P4, PT, PT, 0x80, 0x8 ;  /* 0x000000000008981c */ /* 0x000fe2000270f070 */
[----:B------:R-:W-:Y:S01]  /*6df0*/  @!UPT UIADD3 URZ, UPT, UPT, URZ, URZ, URZ ;  /* 0x000000fffffff290 */ /* 0x000fe2000fffe0ff */
[----:B------:R-:W-:Y:S11]  /*6e00*/  @!P4 BRA `(.L_x_122) ;  /* 0x000000000030c947 */ /* 0x000ff60003800000 */
[----:B------:R-:W-:Y:S01]  /*6e10*/  ISETP.NE.U32.AND P3, PT, R84, RZ, PT ;  /* 0x000000ff5400720c */ /* 0x000fe20003f65070 */
[----:B------:R-:W1:Y:S01]  /*6e20*/  LDCU.64 UR4, c[0x0][0x358] ;  /* 0x00006b00ff0477ac */ /* 0x000e620008000a00 */
[----:B------:R-:W-:Y:S02]  /*6e30*/  IMAD.MOV.U32 R88, RZ, RZ, 0x1 ;  /* 0x00000001ff587424 */ /* 0x000fe400078e00ff */
[----:B------:R-:W-:Y:S11]  /*6e40*/  ISETP.NE.AND.EX P3, PT, R85, RZ, PT, P3 ;  /* 0x000000ff5500720c */ /* 0x000ff60003f65330 */
[----:B------:R-:W-:Y:S02]  /*6e50*/  @!UPT UIADD3 URZ, UPT, UPT, URZ, URZ, URZ ;  /* 0x000000fffffff290 */ /* 0x000fe4000fffe0ff */
[----:B------:R-:W3:Y:S01]  /*6e60*/  @P3 LDC.64 R2, c[0x0][0x888] ;  /* 0x00022200ff023b82 */ /* 0x000ee20000000a00 */
[----:B--2---:R-:W-:Y:S04]  /*6e70*/  @P3 IMAD R0, R86, UR36, RZ ;  /* 0x0000002456003c24 */ /* 0x004fe8000f8e02ff */
[----:B---3--:R-:W-:Y:S04]  /*6e80*/  @P3 IMAD.WIDE R2, R0, 0x4, R2 ;  /* 0x0000000400023825 */ /* 0x008fe800078e0202 */
[----:B------:R-:W-:Y:S01]  /*6e90*/  HFMA2 R0, -RZ, RZ, 0, 5.9604644775390625e-08 ;  /* 0x00000001ff007431 */ /* 0x000fe200000001ff */
[----:B-1---5:R1:W5:Y:S04]  /*6ea0*/  @P3 LDG.E R41, desc[UR4][R2.64] ;  /* 0x0000000402293981 */ /* 0x022368000c1e1900 */
[----:B------:R-:W-:Y:S01]  /*6eb0*/  @!P3 PRMT R88, R0, 0x7610, R88 ;  /* 0x000076100058b816 */ /* 0x000fe20000000058 */
[----:B-1----:R-:W3:Y:S06]  /*6ec0*/  @!P3 LDC R41, c[0x0][0x880] ;  /* 0x00022000ff29bb82 */ /* 0x002eec0000000800 */
.L_x_122:
[----:B------:R-:W-:Y:S05]  /*6ed0*/  @!P5 BRA `(.L_x_123) ;  /* 0x000000000024d947 */ /* 0x000fea0003800000 */
[----:B------:R-:W-:Y:S01]  /*6ee0*/  ISETP.NE.U32.AND P3, PT, R80, RZ, PT ;  /* 0x000000ff5000720c */ /* 0x000fe20003f65070 */
[----:B------:R-:W1:Y:S03]  /*6ef0*/  LDCU.64 UR4, c[0x0][0x358] ;  /* 0x00006b00ff0477ac */ /* 0x000e660008000a00 */
[----:B------:R-:W-:Y:S11]  /*6f00*/  ISETP.NE.AND.EX P3, PT, R81, RZ, PT, P3 ;  /* 0x000000ff5100720c */ /* 0x000ff60003f65330 */
[----:B------:R-:W-:Y:S02]  /*6f10*/  @!UPT UIADD3 URZ, UPT, UPT, URZ, URZ, URZ ;  /* 0x000000fffffff290 */ /* 0x000fe4000fffe0ff */
[----:B------:R-:W4:Y:S01]  /*6f20*/  @P3 LDC.64 R2, c[0x0][0x8a8] ;  /* 0x00022a00ff023b82 */ /* 0x000f220000000a00 */
[----:B--2---:R-:W-:Y:S04]  /*6f30*/  @P3 IMAD R0, R82, UR36, RZ ;  /* 0x0000002452003c24 */ /* 0x004fe8000f8e02ff */
[----:B----4-:R-:W-:Y:S05]  /*6f40*/  @P3 IMAD.WIDE R2, R0, 0x4, R2 ;  /* 0x0000000400023825 */ /* 0x010fea00078e0202 */
[----:B-1---5:R1:W5:Y:S02]  /*6f50*/  @P3 LDG.E R38, desc[UR4][R2.64] ;  /* 0x0000000402263981 */ /* 0x022364000c1e1900 */
[----:B-1----:R-:W4:Y:S02]  /*6f60*/  @!P3 LDC R38, c[0x0][0x8a0] ;  /* 0x00022800ff26bb82 */ /* 0x002f240000000800 */
.L_x_123:
[----:B---3-5:R-:W-:Y:S01]  /*6f70*/  FSETP.NEU.AND P3, PT, R41, RZ, PT ;  /* 0x000000ff2900720b */ /* 0x028fe20003f6d000 */
[----:B------:R-:W-:Y:S01]  /*6f80*/  BSSY B1, `(.L_x_124) ;  /* 0x0000041000017945 */ /* 0x000fe20003800000 */
[----:B------:R-:W-:Y:S01]  /*6f90*/  SEL R6, RZ, 0xffffffff, P2 ;  /* 0xffffffffff067807 */ /* 0x000fe20001000000 */
[----:B------:R-:W-:Y:S01]  /*6fa0*/  IMAD.MOV.U32 R105, RZ, RZ, 0x1 ;  /* 0x00000001ff697424 */ /* 0x000fe200078e00ff */
[----:B------:R-:W-:Y:S02]  /*6fb0*/  LOP3.LUT P2, RZ, R88, 0xff, RZ, 0xc0, !PT ;  /* 0x000000ff58ff7812 */ /* 0x000fe4000784c0ff */
[----:B------:R-:W-:Y:S02]  /*6fc0*/  CS2R R78, SRZ ;  /* 0x00000000004e7805 */ /* 0x000fe4000001ff00 */
[----:B------:R-:W-:Y:S02]  /*6fd0*/  @!P1 SEL R3, RZ, 0xffffffff, P3 ;  /* 0xffffffffff039807 */ /* 0x000fe40001800000 */
[----:B------:R-:W-:Y:S02]  /*6fe0*/  CS2R R76, SRZ ;  /* 0x00000000004c7805 */ /* 0x000fe4000001ff00 */
[----:B------:R-:W-:Y:S02]  /*6ff0*/  LEA R2, R94, UR44, 0x3 ;  /* 0x0000002c5e027c11 */ /* 0x000fe4000f8e18ff */
[----:B------:R-:W-:Y:S02]  /*7000*/  CS2R R74, SRZ ;  /* 0x00000000004a7805 */ /* 0x000fe4000001ff00 */
[----:B------:R-:W-:Y:S02]  /*7010*/  @P0 SEL R3, R6, R3, !P2 ;  /* 0x0000000306030207 */ /* 0x000fe40005000000 */
[----:B------:R-:W-:Y:S02]  /*7020*/  CS2R R72, SRZ ;  /* 0x0000000000487805 */ /* 0x000fe4000001ff00 */
[C---:B------:R-:W-:Y:S02]  /*7030*/  LEA R99, R36.reuse, UR44, 0x3 ;  /* 0x0000002c24637c11 */ /* 0x040fe4000f8e18ff */
[----:B------:R-:W-:Y:S02]  /*7040*/  @!P1 LOP3.LUT R3, R3, 0x1, RZ, 0xc0, !PT ;  /* 0x0000000103039812 */ /* 0x000fe400078ec0ff */
[----:B------:R-:W-:Y:S02]  /*7050*/  SHF.L.U32 R4, R95, 0x1f, RZ ;  /* 0x0000001f5f047819 */ /* 0x000fe400000006ff */
[----:B------:R-:W-:Y:S02]  /*7060*/  ISETP.NE.U32.OR P6, PT, R3, 0x1, P1 ;  /* 0x000000010300780c */ /* 0x000fe40000fc5470 */
[----:B------:R-:W-:Y:S02]  /*7070*/  LEA.HI R39, R36, R36, RZ, 0x1 ;  /* 0x0000002424277211 */ /* 0x000fe400078f08ff */
[----:B------:R-:W-:Y:S02]  /*7080*/  SEL R3, RZ, 0xffffffff, P3 ;  /* 0xffffffffff037807 */ /* 0x000fe40001800000 */
[----:B------:R-:W-:Y:S01]  /*7090*/  P2R R100, PR, RZ, 0x40 ;  /* 0x00000040ff647803 */ /* 0x000fe20000000000 */
[C---:B--2---:R-:W-:Y:S01]  /*70a0*/  IMAD.SHL.U32 R0, R39.reuse, 0x40, RZ ;  /* 0x0000004027007824 */ /* 0x044fe200078e00ff */
[----:B------:R-:W-:Y:S02]  /*70b0*/  @P4 SEL R3, R6, R3, !P2 ;  /* 0x0000000306034207 */ /* 0x000fe40005000000 */
[----:B------:R-:W-:Y:S02]  /*70c0*/  LOP3.LUT R39, R39, 0xffe, RZ, 0xc0, !PT ;  /* 0x00000ffe27277812 */ /* 0x000fe400078ec0ff */
[----:B------:R-:W-:Y:S02]  /*70d0*/  LOP3.LUT R0, R0, 0xffffff80, RZ, 0xc0, !PT ;  /* 0xffffff8000007812 */ /* 0x000fe400078ec0ff */
[----:B------:R-:W-:Y:S01]  /*70e0*/  @P6 SHF.L.U32 R5, R92, 0x1f, RZ ;  /* 0x0000001f5c056819 */ /* 0x000fe200000006ff */
[----:B------:R-:W-:Y:S01]  /*70f0*/  IMAD.IADD R39, R36, 0x1, -R39 ;  /* 0x0000000124277824 */ /* 0x000fe200078e0a27 */
[----:B------:R-:W-:Y:S01]  /*7100*/  LOP3.LUT R3, R3, 0x1, RZ, 0xc0, !PT ;  /* 0x0000000103037812 */ /* 0x000fe200078ec0ff */
[----:B------:R-:W-:Y:S01]  /*7110*/  IMAD.IADD R0, R37, 0x1, R0 ;  /* 0x0000000125007824 */ /* 0x000fe200078e0200 */
[----:B------:R-:W1:Y:S02]  /*7120*/  @P6 SYNCS.PHASECHK.TRANS64.TRYWAIT P1, [R2+URZ+0x220], R5 ;  /* 0x00022005020065a7 */ /* 0x000e6400080211ff */
[----:B------:R-:W-:Y:S01]  /*7130*/  ISETP.NE.U32.AND P5, PT, R3, 0x1, PT ;  /* 0x000000010300780c */ /* 0x000fe20003fa5070 */
[----:B------:R-:W-:Y:S03]  /*7140*/  IMAD R39, R39, 0x100000, R0 ;  /* 0x0010000027277824 */ /* 0x000fe600078e0200 */
[----:B------:R-:W-:Y:S01]  /*7150*/  P2R R106, PR, RZ, 0x20 ;  /* 0x00000020ff6a7803 */ /* 0x000fe20000000000 */
[----:B------:R2:W3:Y:S01]  /*7160*/  SYNCS.PHASECHK.TRANS64.TRYWAIT P0, [R99+URZ+0x270], R4 ;  /* 0x00027004630075a7 */ /* 0x0004e200080011ff */
[----:B-1----:R-:W-:Y:S01]  /*7170*/  @P6 SEL R105, RZ, 0x1, !P1 ;  /* 0x00000001ff696807 */ /* 0x002fe20004800000 */
[----:B--2---:R-:W-:Y:S06]  /*7180*/  @!P6 BRA `(.L_x_125) ;  /* 0x000000000080e947 */ /* 0x004fec0003800000 */
[----:B------:R-:W-:Y:S01]  /*7190*/  @P5 IMAD R6, R94, 0x1000, R71 ;  /* 0x000010005e065824 */ /* 0x000fe200078e0247 */
[----:B------:R-:W1:Y:S01]  /*71a0*/  S2R R0, SR_CgaCtaId ;  /* 0x0000000000007919 */ /* 0x000e620000008800 */
[----:B------:R-:W-:Y:S01]  /*71b0*/  ISETP.NE.AND P1, PT, R105, RZ, PT ;  /* 0x000000ff6900720c */ /* 0x000fe20003f25270 */
[----:B------:R-:W-:Y:S01]  /*71c0*/  BSSY B0, `(.L_x_126) ;  /* 0x000000b000007945 */ /* 0x000fe20003800000 */
[----:B------:R-:W-:Y:S01]  /*71d0*/  @P5 VIADD R5, R6, UR44 ;  /* 0x0000002c06055c36 */ /* 0x000fe20008000000 */
[----:B------:R-:W-:Y:S02]  /*71e0*/  CS2R R74, SRZ ;  /* 0x00000000004a7805 */ /* 0x000fe4000001ff00 */
[----:B------:R-:W-:Y:S02]  /*71f0*/  CS2R R72, SRZ ;  /* 0x0000000000487805 */ /* 0x000fe4000001ff00 */
[----:B------:R-:W-:Y:S01]  /*7200*/  CS2R R78, SRZ ;  /* 0x00000000004e7805 */ /* 0x000fe2000001ff00 */
[----:B------:R-:W-:Y:S01]  /*7210*/  @P5 IMAD R5, R96, -0x10, R5 ;  /* 0xfffffff060055824 */ /* 0x000fe200078e0205 */
[----:B------:R-:W-:Y:S04]  /*7220*/  CS2R R76, SRZ ;  /* 0x00000000004c7805 */ /* 0x000fe8000001ff00 */
[----:B------:R-:W-:Y:S05]  /*7230*/  @P1 BRA `(.L_x_127) ;  /* 0x00000000000c1947 */ /* 0x000fea0003800000 */
[----:B------:R-:W-:Y:S04]  /*7240*/  SHF.L.U32 R3, R92, 0x1f, RZ ;  /* 0x0000001f5c037819 */ /* 0x000fe800000006ff */
[----:B------:R-:W2:Y:S02]  /*7250*/  SYNCS.PHASECHK.TRANS64.TRYWAIT P1, [R2+URZ+0x220], R3 ;  /* 0x00022003020075a7 */ /* 0x000ea400080211ff */
[----:B--2---:R-:W-:Y:S05]  /*7260*/  @!P1 BRA `(.L_x_128) ;  /* 0x0000002c00c09947 */ /* 0x004fea0003800000 */
.L_x_127:
[----:B------:R-:W-:Y:S05]  /*7270*/  BSYNC B0 ;  /* 0x0000000000007941 */ /* 0x000fea0003800000 */
.L_x_126:
[----:B------:R-:W-:Y:S01]  /*7280*/  ISETP.NE.AND P1, PT, R106, RZ, PT ;  /* 0x000000ff6a00720c */ /* 0x000fe20003f25270 */
[----:B--2---:R-:W-:Y:S02]  /*7290*/  VIADD R3, R2, 0x230 ;  /* 0x0000023002037836 */ /* 0x004fe40000000000 */
[----:B------:R-:W-:Y:S03]  /*72a0*/  VIADD R94, R94, 0x1 ;  /* 0x000000015e5e7836 */ /* 0x000fe60000000000 */
[----:B-1----:R-:W-:Y:S07]  /*72b0*/  PRMT R0, R0, 0x654, R3 ;  /* 0x0000065400007816 */ /* 0x002fee0000000003 */
[----:B------:R1:W2:Y:S04]  /*72c0*/  @P1 LDS.128 R72, [R6+UR44+0x400] ;  /* 0x0004002c06481984 */ /* 0x0002a80008000c00 */
[----:B------:R1:W1:Y:S01]  /*72d0*/  @P1 LDS.128 R76, [R5+0x410] ;  /* 0x00041000054c1984 */ /* 0x0002620000000c00 */
[C---:B------:R-:W-:Y:S01]  /*72e0*/  ISETP.NE.AND P1, PT, R94.reuse, 0x2, PT ;  /* 0x000000025e00780c */ /* 0x040fe20003f25270 */
[----:B------:R-:W-:Y:S01]  /*72f0*/  @!PT LDS RZ, [RZ] ;  /* 0x00000000fffff984 */ /* 0x000fe20000000800 */
[----:B------:R-:W-:Y:S01]  /*7300*/  @!PT LDS RZ, [RZ] ;  /* 0x00000000fffff984 */ /* 0x000fe20000000800 */
[----:B------:R-:W-:Y:S01]  /*7310*/  @!PT LDS RZ, [RZ] ;  /* 0x00000000fffff984 */ /* 0x000fe20000000800 */
[----:B------:R-:W-:Y:S01]  /*7320*/  @!PT LDS RZ, [RZ] ;  /* 0x00000000fffff984 */ /* 0x000fe20000000800 */
[----:B------:R5:W-:Y:S06]  /*7330*/  MEMBAR.ALL.CTA ;  /* 0x0000000000007992 */ /* 0x000bec0000008000 */
[----:B-----5:R-:W5:Y:S01]  /*7340*/  FENCE.VIEW.ASYNC.S ;  /* 0x00000000000073c6 */ /* 0x020f620000000000 */
[----:B------:R-:W-:Y:S02]  /*7350*/  SEL R3, RZ, 0x1, P1 ;  /* 0x00000001ff037807 */ /* 0x000fe40000800000 */
[----:B------:R-:W-:Y:S02]  /*7360*/  SEL R94, R94, RZ, P1 ;  /* 0x000000ff5e5e7207 */ /* 0x000fe40000800000 */
[----:B------:R-:W-:Y:S01]  /*7370*/  LOP3.LUT R92, R92, R3, RZ, 0x3c, !PT ;  /* 0x000000035c5c7212 */ /* 0x000fe200078e3cff */
[----:B-----5:R1:W-:Y:S06]  /*7380*/  SYNCS.ARRIVE.TRANS64.RED.A1T0 RZ, [R0+URZ], RZ ;  /* 0x000000ff00ff79a7 */ /* 0x0203ec00081004ff */
.L_x_125:
[----:B------:R-:W-:Y:S05]  /*7390*/  BSYNC B1 ;  /* 0x0000000000017941 */ /* 0x000fea0003800000 */
.L_x_124:
[----:B-1----:R-:W-:Y:S04]  /*73a0*/  SHF.R.U32.HI R0, RZ, 0x15, R39 ;  /* 0x00000015ff007819 */ /* 0x002fe80000011627 */
[----:B------:R-:W-:Y:S01]  /*73b0*/  LOP3.LUT P1, RZ, R0, 0x3, R89, 0x48, !PT ;  /* 0x0000000300ff7812 */ /* 0x000fe20007824859 */
[----:B------:R-:W-:Y:S01]  /*73c0*/  @!UPT UIADD3 URZ, UPT, UPT, URZ, URZ, URZ ;  /* 0x000000fffffff290 */ /* 0x000fe2000fffe0ff */
[----:B---3--:R-:W-:Y:S11]  /*73d0*/  @P0 BRA `(.L_x_129) ;  /* 0x0000000000080947 */ /* 0x008ff60003800000 */
[----:B------:R-:W1:Y:S02]  /*73e0*/  SYNCS.PHASECHK.TRANS64.TRYWAIT P0, [R99+URZ+0x270], R4 ;  /* 0x00027004630075a7 */ /* 0x000e6400080011ff */
[----:B-1----:R-:W-:Y:S05]  /*73f0*/  @!P0 BRA `(.L_x_130) ;  /* 0x0000002c00708947 */ /* 0x002fea0003800000 */
.L_x_129:
[----:B------:R-:W-:Y:S05]  /*7400*/  @!P1 BRA `(.L_x_131) ;  /* 0x0000000000409947 */ /* 0x000fea0003800000 */
[----:B------:R-:W3:Y:S01]  /*7410*/  LDCU.64 UR8, c[0x4][0x70] ;  /* 0x01000e00ff0877ac */ /* 0x000ee20008000a00 */
[----:B------:R-:W-:Y:S01]  /*7420*/  MOV R3, 0x0 ;  /* 0x0000000000037802 */ /* 0x000fe20000000f00 */
[----:B------:R-:W-:Y:S02]  /*7430*/  HFMA2 R12, -RZ, RZ, 0, 5.9604644775390625e-08 ;  /* 0x00000001ff0c7431 */ /* 0x000fe400000001ff */
[----:B------:R-:W-:Y:S02]  /*7440*/  IMAD.MOV.U32 R8, RZ, RZ, 0x192 ;  /* 0x00000192ff087424 */ /* 0x000fe400078e00ff */
[----:B------:R-:W-:Y:S01]  /*7450*/  IMAD.MOV.U32 R13, RZ, RZ, RZ ;  /* 0x000000ffff0d7224 */ /* 0x000fe200078e00ff */
[----:B------:R-:W5:Y:S01]  /*7460*/  LDCU.64 UR6, c[0x4][0x78] ;  /* 0x01000f00ff0677ac */ /* 0x000f620008000a00 */
[----:B------:R-:W2:Y:S01]  /*7470*/  LDC.64 R2, c[0x4][R3] ;  /* 0x0100000003027b82 */ /* 0x000ea20000000a00 */
[----:B------:R-:W4:Y:S01]  /*7480*/  LDCU.64 UR4, c[0x4][0x10] ;  /* 0x01000200ff0477ac */ /* 0x000f220008000a00 */
[----:B---3--:R-:W-:Y:S01]  /*7490*/  MOV R5, UR9 ;  /* 0x0000000900057c02 */ /* 0x008fe20008000f00 */
[----:B-1----:R-:W-:Y:S01]  /*74a0*/  IMAD.U32 R4, RZ, RZ, UR8 ;  /* 0x00000008ff047e24 */ /* 0x002fe2000f8e00ff */
[----:B-----5:R-:W-:Y:S01]  /*74b0*/  MOV R7, UR7 ;  /* 0x0000000700077c02 */ /* 0x020fe20008000f00 */
[----:B------:R-:W-:Y:S01]  /*74c0*/  IMAD.U32 R6, RZ, RZ, UR6 ;  /* 0x00000006ff067e24 */ /* 0x000fe2000f8e00ff */
[----:B----4-:R-:W-:Y:S01]  /*74d0*/  MOV R11, UR5 ;  /* 0x00000005000b7c02 */ /* 0x010fe20008000f00 */
[----:B------:R-:W-:Y:S02]  /*74e0*/  IMAD.U32 R10, RZ, RZ, UR4 ;  /* 0x00000004ff0a7e24 */ /* 0x000fe4000f8e00ff */
[----:B------:R-:W-:Y:S07]  /*74f0*/  LEPC R20, `(.L_x_131) ;  /* 0x000000001014794e */ /* 0x000fee0000000000 */
[----:B--2---:R-:W-:Y:S05]  /*7500*/  CALL.ABS.NOINC R2 ;  /* 0x0000000002007343 */ /* 0x004fea0003c00000 */
.L_x_131:
[-C--:B--2---:R-:W-:Y:S01]  /*7510*/  F2FP.F16.E4M3.UNPACK_B R42, R72.reuse ;  /* 0x00000048ff2a723e */ /* 0x084fe200020006ff */
[----:B------:R-:W-:Y:S05]  /*7520*/  WARPSYNC.ALL ;  /* 0x0000000000007948 */ /* 0x000fea0003800000 */
[----:B------:R-:W-:Y:S01]  /*7530*/  R2UR UR4, R39 ;  /* 0x00000000270472ca */ /* 0x000fe200000e0000 */
[--C-:B------:R-:W-:Y:S01]  /*7540*/  HADD2.F32 R40, -RZ, R42.reuse.H0_H0 ;  /* 0x2000002aff287230 */ /* 0x100fe20000004100 */
[----:B------:R-:W-:Y:S01]  /*7550*/  F2FP.F16.E4M3.UNPACK_B R43, R72.H1 ;  /* 0x00000048ff2b723e */ /* 0x000fe200030006ff */
[----:B------:R-:W-:Y:S01]  /*7560*/  HADD2.F32 R42, -RZ, R42.H1_H1 ;  /* 0x3000002aff2a7230 */ /* 0x000fe20000004100 */
[-C--:B------:R-:W-:Y:S01]  /*7570*/  F2FP.F16.E4M3.UNPACK_B R45, R73.reuse ;  /* 0x00000049ff2d723e */ /* 0x080fe200020006ff */
[----:B------:R-:W-:Y:S01]  /*7580*/  BSSY.RECONVERGENT B0, `(.L_x_132) ;  /* 0x0000099000007945 */ /* 0x000fe20003800200 */
[----:B------:R-:W-:Y:S01]  /*7590*/  F2FP.F16.E4M3.UNPACK_B R47, R73.H1 ;  /* 0x00000049ff2f723e */ /* 0x000fe200030006ff */
[--C-:B------:R-:W-:Y:S01]  /*75a0*/  HADD2.F32 R44, -RZ, R43.reuse.H0_H0 ;  /* 0x2000002bff2c7230 */ /* 0x100fe20000004100 */
[-C--:B------:R-:W-:Y:S01]  /*75b0*/  F2FP.F16.E4M3.UNPACK_B R49, R74.reuse ;  /* 0x0000004aff31723e */ /* 0x080fe200020006ff */
[----:B------:R-:W-:Y:S01]  /*75c0*/  HADD2.F32 R46, -RZ, R43.H1_H1 ;  /* 0x3000002bff2e7230 */ /* 0x000fe20000004100 */
[----:B------:R-:W-:Y:S01]  /*75d0*/  F2FP.F16.E4M3.UNPACK_B R51, R74.H1 ;  /* 0x0000004aff33723e */ /* 0x000fe200030006ff */
[--C-:B------:R-:W-:Y:S01]  /*75e0*/  HADD2.F32 R43, -RZ, R45.reuse.H0_H0 ;  /* 0x2000002dff2b7230 */ /* 0x100fe20000004100 */
[-C--:B------:R-:W-:Y:S01]  /*75f0*/  F2FP.F16.E4M3.UNPACK_B R53, R75.reuse ;  /* 0x0000004bff35723e */ /* 0x080fe200020006ff */
[----:B-1----:R-:W-:Y:S01]  /*7600*/  LDTM.16dp32bit_t0_t15.x32 R4, tmem[UR4] ;  /* 0x00000004000479ee */ /* 0x002fe20008a80000 */
[----:B------:R-:W4:Y:S01]  /*7610*/  LDTM.16dp32bit_t16_t31.x32 R4, tmem[UR4+0x20] ;  /* 0x00002004000479ee */ /* 0x000f220008aa0000 */
[----:B------:R-:W-:Y:S01]  /*7620*/  ISETP.NE.AND P6, PT, R100, RZ, PT ;  /* 0x000000ff6400720c */ /* 0x000fe20003fc5270 */
[----:B------:R-:W-:Y:S01]  /*7630*/  HADD2.F32 R48, -RZ, R45.H1_H1 ;  /* 0x3000002dff307230 */ /* 0x000fe20000004100 */
[----:B------:R-:W-:Y:S01]  /*7640*/  IADD3 R112, PT, PT, R71, UR44, RZ ;  /* 0x0000002c47707c10 */ /* 0x000fe2000fffe0ff */
[----:B------:R-:W-:Y:S01]  /*7650*/  HADD2.F32 R52, -RZ, R49.H1_H1 ;  /* 0x30000031ff347230 */ /* 0x000fe20000004100 */
[----:B------:R-:W-:Y:S01]  /*7660*/  SHF.L.U32 R107, R91, 0x4, RZ ;  /* 0x000000045b6b7819 */ /* 0x000fe200000006ff */
[----:B------:R-:W-:Y:S01]  /*7670*/  HADD2.F32 R56, -RZ, R53.H1_H1 ;  /* 0x30000035ff387230 */ /* 0x000fe20000004100 */
[----:B------:R-:W-:Y:S01]  /*7680*/  F2FP.F16.E4M3.UNPACK_B R55, R75.H1 ;  /* 0x0000004bff37723e */ /* 0x000fe200030006ff */
[--C-:B------:R-:W-:Y:S01]  /*7690*/  HADD2.F32 R45, -RZ, R47.reuse.H0_H0 ;  /* 0x2000002fff2d7230 */ /* 0x100fe20000004100 */
[----:B------:R-:W-:Y:S01]  /*76a0*/  IADD3 R104, PT, PT, R112, R107, RZ ;  /* 0x0000006b70687210 */ /* 0x000fe20007ffe0ff */
[----:B------:R-:W-:Y:S01]  /*76b0*/  HADD2.F32 R50, -RZ, R47.H1_H1 ;  /* 0x3000002fff327230 */ /* 0x000fe20000004100 */
[-C--:B------:R-:W-:Y:S01]  /*76c0*/  F2FP.F16.E4M3.UNPACK_B R57, R76.reuse ;  /* 0x0000004cff39723e */ /* 0x080fe200020006ff */
[----:B------:R-:W-:Y:S01]  /*76d0*/  HADD2.F32 R47, -RZ, R49.H0_H0 ;  /* 0x20000031ff2f7230 */ /* 0x000fe20000004100 */
[----:B------:R-:W-:Y:S01]  /*76e0*/  F2FP.F16.E4M3.UNPACK_B R59, R76.H1 ;  /* 0x0000004cff3b723e */ /* 0x000fe200030006ff */
[----:B------:R-:W-:Y:S01]  /*76f0*/  HADD2.F32 R49, -RZ, R51.H0_H0 ;  /* 0x20000033ff317230 */ /* 0x000fe20000004100 */
[-C--:B------:R-:W-:Y:S01]  /*7700*/  F2FP.F16.E4M3.UNPACK_B R61, R77.reuse ;  /* 0x0000004dff3d723e */ /* 0x080fe200020006ff */
[----:B------:R-:W-:Y:S01]  /*7710*/  HADD2.F32 R60, -RZ, R57.H1_H1 ;  /* 0x30000039ff3c7230 */ /* 0x000fe20000004100 */
[----:B------:R-:W-:Y:S01]  /*7720*/  F2FP.F16.E4M3.UNPACK_B R63, R77.H1 ;  /* 0x0000004dff3f723e */ /* 0x000fe200030006ff */
[----:B------:R-:W-:Y:S01]  /*7730*/  HADD2.F32 R54, -RZ, R51.H1_H1 ;  /* 0x30000033ff367230 */ /* 0x000fe20000004100 */
[-C--:B------:R-:W-:Y:S01]  /*7740*/  F2FP.F16.E4M3.UNPACK_B R65, R78.reuse ;  /* 0x0000004eff41723e */ /* 0x080fe200020006ff */
[----:B------:R-:W-:Y:S01]  /*7750*/  HADD2.F32 R51, -RZ, R53.H0_H0 ;  /* 0x20000035ff337230 */ /* 0x000fe20000004100 */
[----:B------:R-:W-:Y:S01]  /*7760*/  F2FP.F16.E4M3.UNPACK_B R67, R78.H1 ;  /* 0x0000004eff43723e */ /* 0x000fe200030006ff */
[----:B------:R-:W-:Y:S01]  /*7770*/  HADD2.F32 R64, -RZ, R61.H1_H1 ;  /* 0x3000003dff407230 */ /* 0x000fe20000004100 */
[----:B------:R-:W-:Y:S01]  /*7780*/  ISETP.NE.AND P0, PT, R98, RZ, PT ;  /* 0x000000ff6200720c */ /* 0x000fe20003f05270 */
[C---:B----4-:R-:W-:Y:S01]  /*7790*/  FMUL R0, R38.reuse, R4 ;  /* 0x0000000426007220 */ /* 0x050fe20000400000 */
[C---:B------:R-:W-:Y:S01]  /*77a0*/  FMUL R2, R38.reuse, R5 ;  /* 0x0000000526027220 */ /* 0x040fe20000400000 */
[C---:B------:R-:W-:Y:S01]  /*77b0*/  FMUL R4, R38.reuse, R8 ;  /* 0x0000000826047220 */ /* 0x040fe20000400000 */
[C---:B------:R-:W-:Y:S01]  /*77c0*/  FMUL R5, R38.reuse, R9 ;  /* 0x0000000926057220 */ /* 0x040fe20000400000 */
[C---:B------:R-:W-:Y:S01]  /*77d0*/  FFMA R0, R41.reuse, R40, R0 ;  /* 0x0000002829007223 */ /* 0x040fe20000000000 */
[C---:B------:R-:W-:Y:S01]  /*77e0*/  FFMA R2, R41.reuse, R42, R2 ;  /* 0x0000002a29027223 */ /* 0x040fe20000000002 */
[C---:B------:R-:W-:Y:S01]  /*77f0*/  FMUL R8, R38.reuse, R12 ;  /* 0x0000000c26087220 */ /* 0x040fe20000400000 */
[C---:B------:R-:W-:Y:S01]  /*7800*/  FMUL R9, R38.reuse, R13 ;  /* 0x0000000d26097220 */ /* 0x040fe20000400000 */
[C---:B------:R-:W-:Y:S01]  /*7810*/  FMUL R12, R38.reuse, R16 ;  /* 0x00000010260c7220 */ /* 0x040fe20000400000 */
[C---:B------:R-:W-:Y:S01]  /*7820*/  FMUL R13, R38.reuse, R17 ;  /* 0x00000011260d7220 */ /* 0x040fe20000400000 */
[C---:B------:R-:W-:Y:S01]  /*7830*/  FMUL R16, R38.reuse, R20 ;  /* 0x0000001426107220 */ /* 0x040fe20000400000 */
[C---:B------:R-:W-:Y:S01]  /*7840*/  FMUL R17, R38.reuse, R21 ;  /* 0x0000001526117220 */ /* 0x040fe20000400000 */
[C---:B------:R-:W-:Y:S01]  /*7850*/  FMUL R20, R38.reuse, R24 ;  /* 0x0000001826147220 */ /* 0x040fe20000400000 */
[C---:B------:R-:W-:Y:S01]  /*7860*/  FMUL R21, R38.reuse, R25 ;  /* 0x0000001926157220 */ /* 0x040fe20000400000 */
[----:B------:R-:W-:Y:S02]  /*7870*/  HADD2.F32 R68, -RZ, R65.H1_H1 ;  /* 0x30000041ff447230 */ /* 0x000fe40000004100 */
        /* <DEDUP_REMOVED lines=8> */
[C---:B------:R-:W-:Y:S01]  /*7900*/  FFMA R3, R41.reuse, R44, R3 ;  /* 0x0000002c29037223 */ /* 0x040fe20000000003 */
[C---:B------:R-:W-:Y:S01]  /*7910*/  FFMA R7, R41.reuse, R46, R7 ;  /* 0x0000002e29077223 */ /* 0x040fe20000000007 */
[C---:B------:R-:W-:Y:S01]  /*7920*/  FFMA R4, R41.reuse, R43, R4 ;  /* 0x0000002b29047223 */ /* 0x040fe20000000004 */
[----:B------:R-:W-:Y:S01]  /*7930*/  F2FP.F16.E4M3.UNPACK_B R40, R79 ;  /* 0x0000004fff28723e */ /* 0x000fe200020006ff */
[C---:B------:R-:W-:Y:S01]  /*7940*/  FFMA R5, R41.reuse, R48, R5 ;  /* 0x0000003029057223 */ /* 0x040fe20000000005 */
[C---:B------:R-:W-:Y:S01]  /*7950*/  FFMA R6, R41.reuse, R45, R6 ;  /* 0x0000002d29067223 */ /* 0x040fe20000000006 */
[----:B------:R-:W-:Y:S01]  /*7960*/  F2FP.F16.E4M3.UNPACK_B R42, R79.H1 ;  /* 0x0000004fff2a723e */ /* 0x000fe200030006ff */
[C---:B------:R-:W-:Y:S01]  /*7970*/  FFMA R11, R41.reuse, R50, R11 ;  /* 0x00000032290b7223 */ /* 0x040fe2000000000b */
[----:B------:R-:W-:Y:S01]  /*7980*/  FFMA R8, R41, R47, R8 ;  /* 0x0000002f29087223 */ /* 0x000fe20000000008 */
[----:B------:R-:W-:Y:S01]  /*7990*/  F2FP.SATFINITE.E4M3.F32.PACK_AB_MERGE_C R101, R7, R3, RZ ;  /* 0x000000030765723e */ /* 0x000fe200048070ff */
[C---:B------:R-:W-:Y:S01]  /*79a0*/  FFMA R9, R41.reuse, R52, R9 ;  /* 0x0000003429097223 */ /* 0x040fe20000000009 */
[----:B------:R-:W-:Y:S01]  /*79b0*/  FMUL R10, R38, R14 ;  /* 0x0000000e260a7220 */ /* 0x000fe20000400000 */
[----:B------:R-:W-:Y:S01]  /*79c0*/  LEA R112, R94, UR44, 0x3 ;  /* 0x0000002c5e707c11 */ /* 0x000fe2000f8e18ff */
[----:B------:R-:W-:Y:S01]  /*79d0*/  FMUL R15, R38, R15 ;  /* 0x0000000f260f7220 */ /* 0x000fe20000400000 */
[--C-:B------:R-:W-:Y:S01]  /*79e0*/  HADD2.F32 R53, -RZ, R55.reuse.H0_H0 ;  /* 0x20000037ff357230 */ /* 0x100fe20000004100 */
[----:B------:R-:W-:Y:S01]  /*79f0*/  F2FP.SATFINITE.E4M3.F32.PACK_AB_MERGE_C R100, R2, R0, R101 ;  /* 0x000000000264723e */ /* 0x000fe20004807065 */
[----:B------:R-:W-:Y:S01]  /*7a00*/  FFMA R10, R41, R49, R10 ;  /* 0x00000031290a7223 */ /* 0x000fe2000000000a */
[----:B------:R-:W-:Y:S01]  /*7a10*/  F2FP.SATFINITE.E4M3.F32.PACK_AB_MERGE_C R101, R11, R6, RZ ;  /* 0x000000060b65723e */ /* 0x000fe200048070ff */
[C---:B------:R-:W-:Y:S01]  /*7a20*/  FFMA R15, R41.reuse, R54, R15 ;  /* 0x00000036290f7223 */ /* 0x040fe2000000000f */
[C---:B------:R-:W-:Y:S01]  /*7a30*/  FFMA R12, R41.reuse, R51, R12 ;  /* 0x00000033290c7223 */ /* 0x040fe2000000000c */
[----:B------:R-:W-:Y:S01]  /*7a40*/  FFMA R13, R41, R56, R13 ;  /* 0x00000038290d7223 */ /* 0x000fe2000000000d */
[----:B------:R-:W-:Y:S01]  /*7a50*/  F2FP.SATFINITE.E4M3.F32.PACK_AB_MERGE_C R101, R5, R4, R101 ;  /* 0x000000040565723e */ /* 0x000fe20004807065 */
[----:B------:R-:W-:Y:S01]  /*7a60*/  HADD2.F32 R58, -RZ, R55.H1_H1 ;  /* 0x30000037ff3a7230 */ /* 0x000fe20000004100 */
[----:B------:R-:W-:Y:S01]  /*7a70*/  F2FP.SATFINITE.E4M3.F32.PACK_AB_MERGE_C R102, R15, R10, RZ ;  /* 0x0000000a0f66723e */ /* 0x000fe200048070ff */
[----:B------:R-:W-:Y:S02]  /*7a80*/  HADD2.F32 R55, -RZ, R57.H0_H0 ;  /* 0x20000039ff377230 */ /* 0x000fe40000004100 */
[C---:B------:R-:W-:Y:S01]  /*7a90*/  FMUL R14, R38.reuse, R18 ;  /* 0x00000012260e7220 */ /* 0x040fe20000400000 */
[C---:B------:R-:W-:Y:S01]  /*7aa0*/  FMUL R19, R38.reuse, R19 ;  /* 0x0000001326137220 */ /* 0x040fe20000400000 */
[--C-:B------:R-:W-:Y:S02]  /*7ab0*/  HADD2.F32 R57, -RZ, R59.reuse.H0_H0 ;  /* 0x2000003bff397230 */ /* 0x100fe40000004100 */
[C---:B------:R-:W-:Y:S01]  /*7ac0*/  FMUL R18, R38.reuse, R22 ;  /* 0x0000001626127220 */ /* 0x040fe20000400000 */
[C---:B------:R-:W-:Y:S01]  /*7ad0*/  FFMA R14, R41.reuse, R53, R14 ;  /* 0x00000035290e7223 */ /* 0x040fe2000000000e */
[----:B------:R-:W-:Y:S02]  /*7ae0*/  HADD2.F32 R62, -RZ, R59.H1_H1 ;  /* 0x3000003bff3e7230 */ /* 0x000fe40000004100 */
[C---:B------:R-:W-:Y:S01]  /*7af0*/  FFMA R19, R41.reuse, R58, R19 ;  /* 0x0000003a29137223 */ /* 0x040fe20000000013 */
[----:B------:R-:W-:Y:S02]  /*7b00*/  HADD2.F32 R59, -RZ, R61.H0_H0 ;  /* 0x2000003dff3b7230 */ /* 0x000fe40000004100 */
[C---:B------:R-:W-:Y:S01]  /*7b10*/  FMUL R23, R38.reuse, R23 ;  /* 0x0000001726177220 */ /* 0x040fe20000400000 */
[C---:B------:R-:W-:Y:S01]  /*7b20*/  FFMA R16, R41.reuse, R55, R16 ;  /* 0x0000003729107223 */ /* 0x040fe20000000010 */
[C---:B------:R-:W-:Y:S01]  /*7b30*/  FFMA R17, R41.reuse, R60, R17 ;  /* 0x0000003c29117223 */ /* 0x040fe20000000011 */
[--C-:B------:R-:W-:Y:S02]  /*7b40*/  HADD2.F32 R61, -RZ, R63.reuse.H0_H0 ;  /* 0x2000003fff3d7230 */ /* 0x100fe40000004100 */
[C---:B------:R-:W-:Y:S01]  /*7b50*/  FFMA R18, R41.reuse, R57, R18 ;  /* 0x0000003929127223 */ /* 0x040fe20000000012 */
[----:B------:R-:W-:Y:S02]  /*7b60*/  HADD2.F32 R66, -RZ, R63.H1_H1 ;  /* 0x3000003fff427230 */ /* 0x000fe40000004100 */
[C---:B------:R-:W-:Y:S01]  /*7b70*/  FMUL R22, R38.reuse, R26 ;  /* 0x0000001a26167220 */ /* 0x040fe20000400000 */
[----:B------:R-:W-:Y:S02]  /*7b80*/  HADD2.F32 R63, -RZ, R65.H0_H0 ;  /* 0x20000041ff3f7230 */ /* 0x000fe40000004100 */
[C---:B------:R-:W-:Y:S01]  /*7b90*/  FFMA R23, R41.reuse, R62, R23 ;  /* 0x0000003e29177223 */ /* 0x040fe20000000017 */
[C---:B------:R-:W-:Y:S01]  /*7ba0*/  FMUL R27, R38.reuse, R27 ;  /* 0x0000001b261b7220 */ /* 0x040fe20000400000 */
[C---:B------:R-:W-:Y:S01]  /*7bb0*/  FFMA R20, R41.reuse, R59, R20 ;  /* 0x0000003b29147223 */ /* 0x040fe20000000014 */
[C---:B------:R-:W-:Y:S01]  /*7bc0*/  FFMA R21, R41.reuse, R64, R21 ;  /* 0x0000004029157223 */ /* 0x040fe20000000015 */
[--C-:B------:R-:W-:Y:S02]  /*7bd0*/  HADD2.F32 R65, -RZ, R67.reuse.H0_H0 ;  /* 0x20000043ff417230 */ /* 0x100fe40000004100 */
[C---:B------:R-:W-:Y:S01]  /*7be0*/  FFMA R22, R41.reuse, R61, R22 ;  /* 0x0000003d29167223 */ /* 0x040fe20000000016 */
[----:B------:R-:W-:Y:S02]  /*7bf0*/  HADD2.F32 R70, -RZ, R67.H1_H1 ;  /* 0x30000043ff467230 */ /* 0x000fe40000004100 */
[C---:B------:R-:W-:Y:S01]  /*7c00*/  FMUL R26, R38.reuse, R30 ;  /* 0x0000001e261a7220 */ /* 0x040fe20000400000 */
[--C-:B------:R-:W-:Y:S02]  /*7c10*/  HADD2.F32 R67, -RZ, R40.reuse.H0_H0 ;  /* 0x20000028ff437230 */ /* 0x100fe40000004100 */
[C---:B------:R-:W-:Y:S01]  /*7c20*/  FFMA R27, R41.reuse, R66, R27 ;  /* 0x00000042291b7223 */ /* 0x040fe2000000001b */
[C---:B------:R-:W-:Y:S01]  /*7c30*/  FMUL R31, R38.reuse, R31 ;  /* 0x0000001f261f7220 */ /* 0x040fe20000400000 */
[C---:B------:R-:W-:Y:S01]  /*7c40*/  FFMA R24, R41.reuse, R63, R24 ;  /* 0x0000003f29187223 */ /* 0x040fe20000000018 */
[----:B------:R-:W-:Y:S02]  /*7c50*/  HADD2.F32 R40, -RZ, R40.H1_H1 ;  /* 0x30000028ff287230 */ /* 0x000fe40000004100 */
[C---:B------:R-:W-:Y:S01]  /*7c60*/  FFMA R25, R41.reuse, R68, R25 ;  /* 0x0000004429197223 */ /* 0x040fe20000000019 */
[--C-:B------:R-:W-:Y:S02]  /*7c70*/  HADD2.F32 R69, -RZ, R42.reuse.H0_H0 ;  /* 0x2000002aff457230 */ /* 0x100fe40000004100 */
[C---:B------:R-:W-:Y:S01]  /*7c80*/  FFMA R26, R41.reuse, R65, R26 ;  /* 0x00000041291a7223 */ /* 0x040fe2000000001a */
[----:B------:R-:W-:Y:S02]  /*7c90*/  HADD2.F32 R42, -RZ, R42.H1_H1 ;  /* 0x3000002aff2a7230 */ /* 0x000fe40000004100 */
[C---:B------:R-:W-:Y:S01]  /*7ca0*/  FMUL R30, R38.reuse, R34 ;  /* 0x00000022261e7220 */ /* 0x040fe20000400000 */
[----:B------:R-:W-:Y:S01]  /*7cb0*/  FFMA R31, R41, R70, R31 ;  /* 0x00000046291f7223 */ /* 0x000fe2000000001f */
[----:B------:R-:W-:Y:S01]  /*7cc0*/  FMUL R35, R38, R35 ;  /* 0x0000002326237220 */ /* 0x000fe20000400000 */
[----:B------:R-:W-:Y:S01]  /*7cd0*/  F2FP.SATFINITE.E4M3.F32.PACK_AB_MERGE_C R103, R19, R14, RZ ;  /* 0x0000000e1367723e */ /* 0x000fe200048070ff */
[C---:B------:R-:W-:Y:S01]  /*7ce0*/  FFMA R28, R41.reuse, R67, R28 ;  /* 0x00000043291c7223 */ /* 0x040fe2000000001c */
[C---:B------:R-:W-:Y:S01]  /*7cf0*/  FFMA R29, R41.reuse, R40, R29 ;  /* 0x00000028291d7223 */ /* 0x040fe2000000001d */
[C---:B------:R-:W-:Y:S01]  /*7d00*/  FFMA R30, R41.reuse, R69, R30 ;  /* 0x00000045291e7223 */ /* 0x040fe2000000001e */
[----:B------:R-:W-:Y:S01]  /*7d10*/  FFMA R35, R41, R42, R35 ;  /* 0x0000002a29237223 */ /* 0x000fe20000000023 */
[----:B------:R-:W-:Y:S02]  /*7d20*/  F2FP.SATFINITE.E4M3.F32.PACK_AB_MERGE_C R102, R9, R8, R102 ;  /* 0x000000080966723e */ /* 0x000fe40004807066 */
[----:B------:R-:W-:Y:S02]  /*7d30*/  F2FP.SATFINITE.E4M3.F32.PACK_AB_MERGE_C R103, R13, R12, R103 ;  /* 0x0000000c0d67723e */ /* 0x000fe40004807067 */
[----:B------:R-:W-:Y:S02]  /*7d40*/  F2FP.SATFINITE.E4M3.F32.PACK_AB_MERGE_C R108, R23, R18, RZ ;  /* 0x00000012176c723e */ /* 0x000fe400048070ff */
[----:B------:R-:W-:Y:S01]  /*7d50*/  F2FP.SATFINITE.E4M3.F32.PACK_AB_MERGE_C R109, R27, R22, RZ ;  /* 0x000000161b6d723e */ /* 0x000fe200048070ff */
[----:B------:R1:W-:Y:S01]  /*7d60*/  STS.128 [R71+UR44+0x2400], R100 ;  /* 0x0024006447007988 */ /* 0x0003e20008000c2c */
[----:B------:R-:W-:Y:S02]  /*7d70*/  F2FP.SATFINITE.E4M3.F32.PACK_AB_MERGE_C R113, R31, R26, RZ ;  /* 0x0000001a1f71723e */ /* 0x000fe400048070ff */
[----:B------:R-:W-:Y:S02]  /*7d80*/  F2FP.SATFINITE.E4M3.F32.PACK_AB_MERGE_C R114, R35, R30, RZ ;  /* 0x0000001e2372723e */ /* 0x000fe400048070ff */
[----:B------:R-:W-:Y:S02]  /*7d90*/  F2FP.SATFINITE.E4M3.F32.PACK_AB_MERGE_C R108, R17, R16, R108 ;  /* 0x00000010116c723e */ /* 0x000fe4000480706c */
[----:B------:R-:W-:Y:S02]  /*7da0*/  F2FP.SATFINITE.E4M3.F32.PACK_AB_MERGE_C R109, R21, R20, R109 ;  /* 0x00000014156d723e */ /* 0x000fe4000480706d */
[----:B------:R-:W-:Y:S02]  /*7db0*/  F2FP.SATFINITE.E4M3.F32.PACK_AB_MERGE_C R110, R25, R24, R113 ;  /* 0x00000018196e723e */ /* 0x000fe40004807071 */
[----:B------:R-:W-:Y:S02]  /*7dc0*/  F2FP.SATFINITE.E4M3.F32.PACK_AB_MERGE_C R111, R29, R28, R114 ;  /* 0x0000001c1d6f723e */ /* 0x000fe40004807072 */
[----:B------:R-:W-:Y:S03]  /*7dd0*/  @P6 SHF.L.U32 R113, R92, 0x1f, RZ ;  /* 0x0000001f5c716819 */ /* 0x000fe600000006ff */
[----:B------:R1:W-:Y:S01]  /*7de0*/  STS.128 [R104+0x2410], R108 ;  /* 0x0024106c68007388 */ /* 0x0003e20000000c00 */
[----:B------:R-:W-:Y:S01]  /*7df0*/  @!PT LDS RZ, [RZ] ;  /* 0x00000000fffff984 */ /* 0x000fe20000000800 */
[----:B------:R-:W-:Y:S01]  /*7e00*/  @!PT LDS RZ, [RZ] ;  /* 0x00000000fffff984 */ /* 0x000fe20000000800 */
[----:B------:R-:W-:Y:S01]  /*7e10*/  @!PT LDS RZ, [RZ] ;  /* 0x00000000fffff984 */ /* 0x000fe20000000800 */
[----:B------:R-:W-:Y:S01]  /*7e20*/  @!PT LDS RZ, [RZ] ;  /* 0x00000000fffff984 */ /* 0x000fe20000000800 */
[----:B------:R2:W-:Y:S07]  /*7e30*/  MEMBAR.ALL.CTA ;  /* 0x0000000000007992 */ /* 0x0005ee0000008000 */
[----:B--2---:R-:W2:Y:S02]  /*7e40*/  FENCE.VIEW.ASYNC.S ;  /* 0x00000000000073c6 */ /* 0x004ea40000000000 */
[----:B--2---:R-:W-:Y:S06]  /*7e50*/  BAR.SYNC.DEFER_BLOCKING 0x1, 0x80 ;  /* 0x0042000000007b1d */ /* 0x004fec0000010000 */
[----:B------:R-:W-:Y:S05]  /*7e60*/  @P0 BRA `(.L_x_133) ;  /* 0x0000000000280947 */ /* 0x000fea0003800000 */
[----:B------:R-:W-:Y:S01]  /*7e70*/  UIADD3 UR4, UPT, UPT, UR44, 0x2400, URZ ;  /* 0x000024002c047890 */ /* 0x000fe2000fffe0ff */
[----:B------:R-:W-:Y:S05]  /*7e80*/  UMOV UR51, UR36 ;  /* 0x0000002400337c82 */ /* 0x000fea0008000000 */
[----:B------:R-:W-:Y:S01]  /*7e90*/  MOV R97, UR4 ;  /* 0x0000000400617c02 */ /* 0x000fe20008000f00 */
[----:B------:R-:W-:Y:S03]  /*7ea0*/  UIADD3 UR4, UP0, UPT, UR62, 0x680, URZ ;  /* 0x000006803e047890 */ /* 0x000fe6000ff1e0ff */
[----:B------:R-:W-:Y:S01]  /*7eb0*/  R2UR UR48, R97 ;  /* 0x00000000613072ca */ /* 0x000fe200000e0000 */
[----:B------:R-:W-:Y:S11]  /*7ec0*/  UIADD3.X UR5, UPT, UPT, URZ, UR63, URZ, UP0, !UPT ;  /* 0x0000003fff057290 */ /* 0x000ff600087fe4ff */
[----:B------:R-:W-:Y:S01]  /*7ed0*/  @!UPT UIADD3 URZ, UPT, UPT, URZ, URZ, URZ ;  /* 0x000000fffffff290 */ /* 0x000fe2000fffe0ff */
[----:B------:R2:W-:Y:S01]  /*7ee0*/  UTMASTG.3D [UR48], [UR4] ;  /* 0x00000030040073b5 */ /* 0x0005e20008010000 */
[----:B------:R0:W-:Y:S01]  /*7ef0*/  UTMACMDFLUSH ;  /* 0x00000000000079b7 */ /* 0x0001e20000000000 */
[----:B--2---:R-:W-:Y:S04]  /*7f00*/  DEPBAR.LE SB0, 0x1 ;  /* 0x000080400000791a */ /* 0x004fe80000000000 */
.L_x_133:
[----:B------:R-:W-:Y:S05]  /*7f10*/  BSYNC.RECONVERGENT B0 ;  /* 0x0000000000007941 */ /* 0x000fea0003800200 */
.L_x_132:
[----:B------:R-:W-:Y:S06]  /*7f20*/  BAR.SYNC.DEFER_BLOCKING 0x1, 0x80 ;  /* 0x0042000000007b1d */ /* 0x000fec0000010000 */
[----:B------:R-:W2:Y:S01]  /*7f30*/  @P6 SYNCS.PHASECHK.TRANS64.TRYWAIT P0, [R112+URZ+0x220], R113 ;  /* 0x00022071700065a7 */ /* 0x000ea200080011ff */
[----:B------:R-:W-:Y:S01]  /*7f40*/  BSSY B1, `(.L_x_134) ;  /* 0x0000020000017945 */ /* 0x000fe20003800000 */
[----:B--2---:R-:W-:Y:S03]  /*7f50*/  @P6 SEL R105, RZ, 0x1, !P0 ;  /* 0x00000001ff696807 */ /* 0x004fe60004000000 */
[----:B------:R-:W-:Y:S05]  /*7f60*/  @!P6 BRA `(.L_x_135) ;  /* 0x000000000074e947 */ /* 0x000fea0003800000 */
[----:B------:R-:W-:Y:S01]  /*7f70*/  ISETP.NE.AND P1, PT, R106, RZ, PT ;  /* 0x000000ff6a00720c */ /* 0x000fe20003f25270 */
[----:B------:R-:W2:Y:S01]  /*7f80*/  S2R R0, SR_CgaCtaId ;  /* 0x0000000000007919 */ /* 0x000ea20000008800 */
[----:B------:R-:W-:Y:S01]  /*7f90*/  ISETP.NE.AND P0, PT, R105, RZ, PT ;  /* 0x000000ff6900720c */ /* 0x000fe20003f05270 */
[----:B------:R-:W-:Y:S10]  /*7fa0*/  BSSY B0, `(.L_x_136) ;  /* 0x0000008000007945 */ /* 0x000ff40003800000 */
[----:B------:R-:W-:Y:S05]  /*7fb0*/  @P1 IMAD R2, R94, 0x1000, R71 ;  /* 0x000010005e021824 */ /* 0x000fea00078e0247 */
[----:B------:R-:W-:Y:S05]  /*7fc0*/  @P1 IADD3 R4, PT, PT, R2, UR44, RZ ;  /* 0x0000002c02041c10 */ /* 0x000fea000fffe0ff */
[----:B------:R-:W-:Y:S01]  /*7fd0*/  @P1 IMAD.IADD R4, R4, 0x1, R107 ;  /* 0x0000000104041824 */ /* 0x000fe200078e026b */
[----:B------:R-:W-:Y:S06]  /*7fe0*/  @P0 BRA `(.L_x_137) ;  /* 0x00000000000c0947 */ /* 0x000fec0003800000 */
[----:B------:R-:W-:Y:S04]  /*7ff0*/  SHF.L.U32 R3, R92, 0x1f, RZ ;  /* 0x0000001f5c037819 */ /* 0x000fe800000006ff */
[----:B------:R-:W3:Y:S02]  /*8000*/  SYNCS.PHASECHK.TRANS64.TRYWAIT P0, [R112+URZ+0x220], R3 ;  /* 0x00022003700075a7 */ /* 0x000ee400080011ff */
[----:B---3--:R-:W-:Y:S05]  /*8010*/  @!P0 BRA `(.L_x_138) ;  /* 0x00000020007c8947 */ /* 0x008fea0003800000 */
.L_x_137:
[----:B------:R-:W-:Y:S05]  /*8020*/  BSYNC B0 ;  /* 0x0000000000007941 */ /* 0x000fea0003800000 */
.L_x_136:
[----:B------:R-:W-:Y:S01]  /*8030*/  ISETP.NE.AND P0, PT, R106, RZ, PT ;  /* 0x000000ff6a00720c */ /* 0x000fe20003f05270 */
[----:B---3--:R-:W-:Y:S02]  /*8040*/  VIADD R3, R112, 0x230 ;  /* 0x0000023070037836 */ /* 0x008fe40000000000 */
[----:B------:R-:W-:Y:S03]  /*8050*/  VIADD R94, R94, 0x1 ;  /* 0x000000015e5e7836 */ /* 0x000fe60000000000 */
[----:B--2---:R-:W-:Y:S07]  /*8060*/  PRMT R0, R0, 0x654, R3 ;  /* 0x0000065400007816 */ /* 0x004fee0000000003 */
[----:B------:R2:W3:Y:S04]  /*8070*/  @P0 LDS.128 R72, [R2+UR44+0x400] ;  /* 0x0004002c02480984 */ /* 0x0004e80008000c00 */
[----:B------:R2:W4:Y:S01]  /*8080*/  @P0 LDS.128 R76, [R4+0x410] ;  /* 0x00041000044c0984 */ /* 0x0005220000000c00 */
        /* <DEDUP_REMOVED lines=11> */
.L_x_135:
[----:B------:R-:W-:Y:S05]  /*8140*/  BSYNC B1 ;  /* 0x0000000000017941 */ /* 0x000fea0003800000 */
.L_x_134:
[----:B--2---:R-:W-:Y:S05]  /*8150*/  VIADD R0, R39, 0x40 ;  /* 0x0000004027007836 */ /* 0x004fea0000000000 */
[----:B------:R-:W-:Y:S04]  /*8160*/  SHF.R.U32.HI R0, RZ, 0x15, R0 ;  /* 0x00000015ff007819 */ /* 0x000fe80000011600 */
[----:B------:R-:W-:Y:S11]  /*8170*/  LOP3.LUT P0, RZ, R0, 0x3, R89, 0x48, !PT ;  /* 0x0000000300ff7812 */ /* 0x000ff60007804859 */
[----:B------:R-:W-:Y:S02]  /*8180*/  @!UPT UIADD3 URZ, UPT, UPT, URZ, URZ, URZ ;  /* 0x000000fffffff290 */ /* 0x000fe4000fffe0ff */
[----:B------:R-:W-:Y:S05]  /*8190*/  @!P0 BRA `(.L_x_139) ;  /* 0x0000000000408947 */ /* 0x000fea0003800000 */
[----:B------:R-:W2:Y:S01]  /*81a0*/  LDCU.64 UR8, c[0x4][0x70] ;  /* 0x01000e00ff0877ac */ /* 0x000ea20008000a00 */
[----:B------:R-:W-:Y:S01]  /*81b0*/  MOV R3, 0x0 ;  /* 0x0000000000037802 */ /* 0x000fe20000000f00 */
[----:B------:R-:W-:Y:S02]  /*81c0*/  HFMA2 R12, -RZ, RZ, 0, 5.9604644775390625e-08 ;  /* 0x00000001ff0c7431 */ /* 0x000fe400000001ff */
[----:B------:R-:W-:Y:S02]  /*81d0*/  IMAD.MOV.U32 R8, RZ, RZ, 0x192 ;  /* 0x00000192ff087424 */ /* 0x000fe400078e00ff */
[----:B------:R-:W-:Y:S01]  /*81e0*/  IMAD.MOV.U32 R13, RZ, RZ, RZ ;  /* 0x000000ffff0d7224 */ /* 0x000fe200078e00ff */
[----:B------:R-:W5:Y:S01]  /*81f0*/  LDCU.64 UR6, c[0x4][0x78] ;  /* 0x01000f00ff0677ac */ /* 0x000f620008000a00 */
[----:B------:R-:W1:Y:S01]  /*8200*/  LDC.64 R2, c[0x4][R3] ;  /* 0x0100000003027b82 */ /* 0x000e620000000a00 */
[----:B------:R-:W3:Y:S01]  /*8210*/  LDCU.64 UR4, c[0x4][0x10] ;  /* 0x01000200ff0477ac */ /* 0x000ee20008000a00 */
[----:B--2---:R-:W-:Y:S01]  /*8220*/  MOV R5, UR9 ;  /* 0x0000000900057c02 */ /* 0x004fe20008000f00 */
[----:B------:R-:W-:Y:S01]  /*8230*/  IMAD.U32 R4, RZ, RZ, UR8 ;  /* 0x00000008ff047e24 */ /* 0x000fe2000f8e00ff */
[----:B-----5:R-:W-:Y:S01]  /*8240*/  MOV R7, UR7 ;  /* 0x0000000700077c02 */ /* 0x020fe20008000f00 */
[----:B------:R-:W-:Y:S01]  /*8250*/  IMAD.U32 R6, RZ, RZ, UR6 ;  /* 0x00000006ff067e24 */ /* 0x000fe2000f8e00ff */
[----:B---3--:R-:W-:Y:S01]  /*8260*/  MOV R11, UR5 ;  /* 0x00000005000b7c02 */ /* 0x008fe20008000f00 */
[----:B------:R-:W-:Y:S02]  /*8270*/  IMAD.U32 R10, RZ, RZ, UR4 ;  /* 0x00000004ff0a7e24 */ /* 0x000fe4000f8e00ff */
[----:B------:R-:W-:Y:S07]  /*8280*/  LEPC R20, `(.L_x_139) ;  /* 0x000000001014794e */ /* 0x000fee0000000000 */
[----:B-1--4-:R-:W-:Y:S05]  /*8290*/  CALL.ABS.NOINC R2 ;  /* 0x0000000002007343 */ /* 0x012fea0003c00000 */
.L_x_139:
[----:B------:R-:W-:Y:S01]  /*82a0*/  ISETP.NE.AND P0, PT, R98, RZ, PT ;  /* 0x000000ff6200720c */ /* 0x000fe20003f05270 */
[----:B------:R-:W-:Y:S05]  /*82b0*/  WARPSYNC.ALL ;  /* 0x0000000000007948 */ /* 0x000fea0003800000 */
[----:B------:R-:W-:Y:S01]  /*82c0*/  R2UR UR4, R39 ;  /* 0x00000000270472ca */ /* 0x000fe200000e0000 */
[----:B------:R-:W2:Y:S01]  /*82d0*/  S2UR UR6, SR_CgaCtaId ;  /* 0x00000000000679c3 */ /* 0x000ea20000008800 */
[-C--:B---3--:R-:W-:Y:S01]  /*82e0*/  F2FP.F16.E4M3.UNPACK_B R42, R72.reuse ;  /* 0x00000048ff2a723e */ /* 0x088fe200020006ff */
[----:B------:R-:W-:Y:S01]  /*82f0*/  BSSY.RECONVERGENT B0, `(.L_x_140) ;  /* 0x000009b000007945 */ /* 0x000fe20003800200 */
[----:B------:R-:W-:Y:S02]  /*8300*/  F2FP.F16.E4M3.UNPACK_B R72, R72.H1 ;  /* 0x00000048ff48723e */ /* 0x000fe400030006ff */
[-C--:B------:R-:W-:Y:S01]  /*8310*/  F2FP.F16.E4M3.UNPACK_B R46, R73.reuse ;  /* 0x00000049ff2e723e */ /* 0x080fe200020006ff */
[--C-:B------:R-:W-:Y:S01]  /*8320*/  HADD2.F32 R40, -RZ, R42.reuse.H0_H0 ;  /* 0x2000002aff287230 */ /* 0x100fe20000004100 */
[----:B------:R-:W-:Y:S01]  /*8330*/  F2FP.F16.E4M3.UNPACK_B R73, R73.H1 ;  /* 0x00000049ff49723e */ /* 0x000fe200030006ff */
[----:B------:R-:W-:Y:S01]  /*8340*/  HADD2.F32 R42, -RZ, R42.H1_H1 ;  /* 0x3000002aff2a7230 */ /* 0x000fe20000004100 */
[-C--:B------:R-:W-:Y:S01]  /*8350*/  F2FP.F16.E4M3.UNPACK_B R50, R74.reuse ;  /* 0x0000004aff32723e */ /* 0x080fe200020006ff */
[----:B------:R-:W-:Y:S01]  /*8360*/  HADD2.F32 R43, -RZ, R72.H0_H0 ;  /* 0x20000048ff2b7230 */ /* 0x000fe20000004100 */
[----:B------:R-:W-:Y:S01]  /*8370*/  F2FP.F16.E4M3.UNPACK_B R74, R74.H1 ;  /* 0x0000004aff4a723e */ /* 0x000fe200030006ff */
[----:B------:R-:W-:Y:S01]  /*8380*/  LDTM.16dp32bit_t0_t15.x32 R4, tmem[UR4+0x40] ;  /* 0x00004004000479ee */ /* 0x000fe20008a80000 */
[----:B------:R-:W3:Y:S01]  /*8390*/  LDTM.16dp32bit_t16_t31.x32 R4, tmem[UR4+0x60] ;  /* 0x00006004000479ee */ /* 0x000ee20008aa0000 */
[----:B------:R-:W-:Y:S01]  /*83a0*/  NOP ;  /* 0x0000000000007918 */ /* 0x000fe20000000000 */
[--C-:B------:R-:W-:Y:S01]  /*83b0*/  HADD2.F32 R45, -RZ, R46.reuse.H0_H0 ;  /* 0x2000002eff2d7230 */ /* 0x100fe20000004100 */
[----:B------:R-:W-:Y:S01]  /*83c0*/  R2UR UR5, R99 ;  /* 0x00000000630572ca */ /* 0x000fe200000e0000 */
[----:B------:R-:W-:Y:S01]  /*83d0*/  HADD2.F32 R46, -RZ, R46.H1_H1 ;  /* 0x3000002eff2e7230 */ /* 0x000fe20000004100 */
[----:B------:R-:W-:Y:S01]  /*83e0*/  F2FP.F16.E4M3.UNPACK_B R54, R75 ;  /* 0x0000004bff36723e */ /* 0x000fe200020006ff */
[--C-:B------:R-:W-:Y:S01]  /*83f0*/  HADD2.F32 R49, -RZ, R50.reuse.H0_H0 ;  /* 0x20000032ff317230 */ /* 0x100fe20000004100 */
[----:B----4-:R-:W-:Y:S01]  /*8400*/  F2FP.F16.E4M3.UNPACK_B R58, R76 ;  /* 0x0000004cff3a723e */ /* 0x010fe200020006ff */
[----:B------:R-:W-:Y:S01]  /*8410*/  HADD2.F32 R50, -RZ, R50.H1_H1 ;  /* 0x30000032ff327230 */ /* 0x000fe20000004100 */
[----:B------:R-:W-:Y:S01]  /*8420*/  F2FP.F16.E4M3.UNPACK_B R62, R77 ;  /* 0x0000004dff3e723e */ /* 0x000fe200020006ff */
[--C-:B------:R-:W-:Y:S01]  /*8430*/  HADD2.F32 R53, -RZ, R54.reuse.H0_H0 ;  /* 0x20000036ff357230 */ /* 0x100fe20000004100 */
[----:B------:R-:W-:Y:S01]  /*8440*/  F2FP.F16.E4M3.UNPACK_B R66, R78 ;  /* 0x0000004eff42723e */ /* 0x000fe200020006ff */
[----:B------:R-:W-:Y:S01]  /*8450*/  HADD2.F32 R54, -RZ, R54.H1_H1 ;  /* 0x30000036ff367230 */ /* 0x000fe20000004100 */
[----:B------:R-:W-:Y:S01]  /*8460*/  F2FP.F16.E4M3.UNPACK_B R69, R79 ;  /* 0x0000004fff45723e */ /* 0x000fe200020006ff */
[--C-:B------:R-:W-:Y:S01]  /*8470*/  HADD2.F32 R57, -RZ, R58.reuse.H0_H0 ;  /* 0x2000003aff397230 */ /* 0x100fe20000004100 */
[----:B------:R-:W-:Y:S01]  /*8480*/  F2FP.F16.E4M3.UNPACK_B R75, R75.H1 ;  /* 0x0000004bff4b723e */ /* 0x000fe200030006ff */
[----:B------:R-:W-:Y:S01]  /*8490*/  UIADD3 UR4, UPT, UPT, UR5, 0x290, URZ ;  /* 0x0000029005047890 */ /* 0x000fe2000fffe0ff */
[----:B------:R-:W-:Y:S01]  /*84a0*/  HADD2.F32 R59, -RZ, R58.H1_H1 ;  /* 0x3000003aff3b7230 */ /* 0x000fe20000004100 */
[----:B------:R-:W-:Y:S01]  /*84b0*/  F2FP.F16.E4M3.UNPACK_B R76, R76.H1 ;  /* 0x0000004cff4c723e */ /* 0x000fe200030006ff */
[--C-:B------:R-:W-:Y:S01]  /*84c0*/  HADD2.F32 R61, -RZ, R62.reuse.H0_H0 ;  /* 0x2000003eff3d7230 */ /* 0x100fe20000004100 */
[----:B------:R-:W-:Y:S01]  /*84d0*/  F2FP.F16.E4M3.UNPACK_B R77, R77.H1 ;  /* 0x0000004dff4d723e */ /* 0x000fe200030006ff */
[----:B------:R-:W-:Y:S01]  /*84e0*/  HADD2.F32 R62, -RZ, R62.H1_H1 ;  /* 0x3000003eff3e7230 */ /* 0x000fe20000004100 */
[----:B------:R-:W-:Y:S01]  /*84f0*/  F2FP.F16.E4M3.UNPACK_B R78, R78.H1 ;  /* 0x0000004eff4e723e */ /* 0x000fe200030006ff */
[--C-:B------:R-:W-:Y:S01]  /*8500*/  HADD2.F32 R65, -RZ, R66.reuse.H0_H0 ;  /* 0x20000042ff417230 */ /* 0x100fe20000004100 */
[----:B--2---:R-:W-:Y:S01]  /*8510*/  UPRMT UR4, UR6, 0x654, UR4 ;  /* 0x0000065406047896 */ /* 0x004fe20008000004 */
[C---:B---3--:R-:W-:Y:S01]  /*8520*/  FMUL R4, R38.reuse, R4 ;  /* 0x0000000426047220 */ /* 0x048fe20000400000 */
[C---:B------:R-:W-:Y:S01]  /*8530*/  FMUL R5, R38.reuse, R5 ;  /* 0x0000000526057220 */ /* 0x040fe20000400000 */
[C---:B------:R-:W-:Y:S01]  /*8540*/  FMUL R8, R38.reuse, R8 ;  /* 0x0000000826087220 */ /* 0x040fe20000400000 */
[C---:B------:R-:W-:Y:S01]  /*8550*/  FMUL R9, R38.reuse, R9 ;  /* 0x0000000926097220 */ /* 0x040fe20000400000 */
[C---:B------:R-:W-:Y:S01]  /*8560*/  FFMA R4, R41.reuse, R40, R4 ;  /* 0x0000002829047223 */ /* 0x040fe20000000004 */
[C---:B------:R-:W-:Y:S01]  /*8570*/  FFMA R5, R41.reuse, R42, R5 ;  /* 0x0000002a29057223 */ /* 0x040fe20000000005 */
[C---:B------:R-:W-:Y:S01]  /*8580*/  FMUL R12, R38.reuse, R12 ;  /* 0x0000000c260c7220 */ /* 0x040fe20000400000 */
[C---:B------:R-:W-:Y:S01]  /*8590*/  FMUL R13, R38.reuse, R13 ;  /* 0x0000000d260d7220 */ /* 0x040fe20000400000 */
[----:B------:R-:W-:Y:S01]  /*85a0*/  SYNCS.ARRIVE.TRANS64.RED.A1T0 RZ, [UR4], RZ ;  /* 0x000000ffffff79a7 */ /* 0x000fe20008100404 */
        /* <DEDUP_REMOVED lines=15> */
[--C-:B------:R-:W-:Y:S02]  /*86a0*/  HADD2.F32 R47, -RZ, R73.reuse.H0_H0 ;  /* 0x20000049ff2f7230 */ /* 0x100fe40000004100 */
[C---:B------:R-:W-:Y:S01]  /*86b0*/  FMUL R10, R38.reuse, R10 ;  /* 0x0000000a260a7220 */ /* 0x040fe20000400000 */
[C---:B------:R-:W-:Y:S01]  /*86c0*/  FFMA R6, R41.reuse, R43, R6 ;  /* 0x0000002b29067223 */ /* 0x040fe20000000006 */
[----:B------:R-:W-:Y:S02]  /*86d0*/  HADD2.F32 R48, -RZ, R73.H1_H1 ;  /* 0x30000049ff307230 */ /* 0x000fe40000004100 */
[C---:B------:R-:W-:Y:S01]  /*86e0*/  FFMA R7, R41.reuse, R44, R7 ;  /* 0x0000002c29077223 */ /* 0x040fe20000000007 */
[C---:B------:R-:W-:Y:S01]  /*86f0*/  FFMA R8, R41.reuse, R45, R8 ;  /* 0x0000002d29087223 */ /* 0x040fe20000000008 */
[C---:B------:R-:W-:Y:S01]  /*8700*/  FFMA R9, R41.reuse, R46, R9 ;  /* 0x0000002e29097223 */ /* 0x040fe20000000009 */
[----:B------:R-:W-:Y:S01]  /*8710*/  FFMA R10, R41, R47, R10 ;  /* 0x0000002f290a7223 */ /* 0x000fe2000000000a */
[----:B------:R-:W-:Y:S01]  /*8720*/  HADD2.F32 R43, -RZ, R69.H0_H0 ;  /* 0x20000045ff2b7230 */ /* 0x000fe20000004100 */
[----:B-1----:R-:W-:Y:S01]  /*8730*/  F2FP.SATFINITE.E4M3.F32.PACK_AB_MERGE_C R100, R7, R6, RZ ;  /* 0x000000060764723e */ /* 0x002fe200048070ff */
[C---:B------:R-:W-:Y:S01]  /*8740*/  FMUL R11, R38.reuse, R11 ;  /* 0x0000000b260b7220 */ /* 0x040fe20000400000 */
[--C-:B------:R-:W-:Y:S02]  /*8750*/  HADD2.F32 R51, -RZ, R74.reuse.H0_H0 ;  /* 0x2000004aff337230 */ /* 0x100fe40000004100 */
[C---:B------:R-:W-:Y:S01]  /*8760*/  FMUL R14, R38.reuse, R14 ;  /* 0x0000000e260e7220 */ /* 0x040fe20000400000 */
[----:B------:R-:W-:Y:S01]  /*8770*/  HADD2.F32 R52, -RZ, R74.H1_H1 ;  /* 0x3000004aff347230 */ /* 0x000fe20000004100 */
[----:B------:R-:W-:Y:S01]  /*8780*/  F2FP.SATFINITE.E4M3.F32.PACK_AB_MERGE_C R100, R5, R4, R100 ;  /* 0x000000040564723e */ /* 0x000fe20004807064 */
[C---:B------:R-:W-:Y:S01]  /*8790*/  FFMA R11, R41.reuse, R48, R11 ;  /* 0x00000030290b7223 */ /* 0x040fe2000000000b */
[C---:B------:R-:W-:Y:S01]  /*87a0*/  FFMA R12, R41.reuse, R49, R12 ;  /* 0x00000031290c7223 */ /* 0x040fe2000000000c */
[C---:B------:R-:W-:Y:S01]  /*87b0*/  FFMA R13, R41.reuse, R50, R13 ;  /* 0x00000032290d7223 */ /* 0x040fe2000000000d */
[----:B------:R-:W-:Y:S01]  /*87c0*/  FFMA R14, R41, R51, R14 ;  /* 0x00000033290e7223 */ /* 0x000fe2000000000e */
[C---:B------:R-:W-:Y:S01]  /*87d0*/  FMUL R15, R38.reuse, R15 ;  /* 0x0000000f260f7220 */ /* 0x040fe20000400000 */
[----:B------:R-:W-:Y:S01]  /*87e0*/  F2FP.F16.E4M3.UNPACK_B R79, R79.H1 ;  /* 0x0000004fff4f723e */ /* 0x000fe200030006ff */
[--C-:B------:R-:W-:Y:S01]  /*87f0*/  HADD2.F32 R55, -RZ, R75.reuse.H0_H0 ;  /* 0x2000004bff377230 */ /* 0x100fe20000004100 */
[----:B------:R-:W-:Y:S01]  /*8800*/  F2FP.SATFINITE.E4M3.F32.PACK_AB_MERGE_C R101, R11, R10, RZ ;  /* 0x0000000a0b65723e */ /* 0x000fe200048070ff */
[C---:B------:R-:W-:Y:S01]  /*8810*/  FFMA R15, R41.reuse, R52, R15 ;  /* 0x00000034290f7223 */ /* 0x040fe2000000000f */
[C---:B------:R-:W-:Y:S01]  /*8820*/  FFMA R16, R41.reuse, R53, R16 ;  /* 0x0000003529107223 */ /* 0x040fe20000000010 */
[----:B------:R-:W-:Y:S01]  /*8830*/  FFMA R17, R41, R54, R17 ;  /* 0x0000003629117223 */ /* 0x000fe20000000011 */
[----:B------:R-:W-:Y:S01]  /*8840*/  F2FP.SATFINITE.E4M3.F32.PACK_AB_MERGE_C R101, R9, R8, R101 ;  /* 0x000000080965723e */ /* 0x000fe20004807065 */
[----:B------:R-:W-:Y:S01]  /*8850*/  HADD2.F32 R56, -RZ, R75.H1_H1 ;  /* 0x3000004bff387230 */ /* 0x000fe20000004100 */
[----:B------:R-:W-:Y:S01]  /*8860*/  F2FP.SATFINITE.E4M3.F32.PACK_AB_MERGE_C R102, R15, R14, RZ ;  /* 0x0000000e0f66723e */ /* 0x000fe200048070ff */
[C---:B------:R-:W-:Y:S01]  /*8870*/  FMUL R18, R38.reuse, R18 ;  /* 0x0000001226127220 */ /* 0x040fe20000400000 */
[C---:B------:R-:W-:Y:S01]  /*8880*/  FMUL R19, R38.reuse, R19 ;  /* 0x0000001326137220 */ /* 0x040fe20000400000 */
[--C-:B------:R-:W-:Y:S02]  /*8890*/  HADD2.F32 R58, -RZ, R76.reuse.H0_H0 ;  /* 0x2000004cff3a7230 */ /* 0x100fe40000004100 */
[C---:B------:R-:W-:Y:S01]  /*88a0*/  FMUL R3, R38.reuse, R22 ;  /* 0x0000001626037220 */ /* 0x040fe20000400000 */
[C---:B------:R-:W-:Y:S01]  /*88b0*/  FFMA R18, R41.reuse, R55, R18 ;  /* 0x0000003729127223 */ /* 0x040fe20000000012 */
[----:B------:R-:W-:Y:S02]  /*88c0*/  HADD2.F32 R60, -RZ, R76.H1_H1 ;  /* 0x3000004cff3c7230 */ /* 0x000fe40000004100 */
        /* <DEDUP_REMOVED lines=42> */
[----:B------:R-:W-:Y:S03]  /*8b70*/  IADD3 R70, PT, PT, R36, 0x1, RZ ;  /* 0x0000000124467810 */ /* 0x000fe60007ffe0ff */
        /* <DEDUP_REMOVED lines=9> */
[----:B------:R-:W-:Y:S02]  /*8c10*/  UIADD3 UR4, UP0, UPT, UR62, 0x680, URZ ;  /* 0x000006803e047890 */ /* 0x000fe4000ff1e0ff */
[----:B------:R-:W-:Y:S02]  /*8c20*/  UIADD3 UR9, UPT, UPT, UR49, 0x40, URZ ;  /* 0x0000004031097890 */ /* 0x000fe4000fffe0ff */
[----:B------:R-:W-:Y:S02]  /*8c30*/  UIADD3 UR8, UPT, UPT, UR44, 0x3400, URZ ;  /* 0x000034002c087890 */ /* 0x000fe4000fffe0ff */
[----:B------:R-:W-:Y:S01]  /*8c40*/  UIADD3.X UR5, UPT, UPT, URZ, UR63, URZ, UP0, !UPT ;  /* 0x0000003fff057290 */ /* 0x000fe200087fe4ff */
[----:B------:R-:W-:Y:S01]  /*8c50*/  UMOV UR10, UR50 ;  /* 0x00000032000a7c82 */ /* 0x000fe20008000000 */
[----:B------:R-:W-:Y:S07]  /*8c60*/  UMOV UR11, UR36 ;  /* 0x00000024000b7c82 */ /* 0x000fee0008000000 */
[----:B------:R2:W-:Y:S01]  /*8c70*/  UTMASTG.3D [UR8], [UR4] ;  /* 0x00000008040073b5 */ /* 0x0005e20008010000 */
[----:B------:R0:W-:Y:S01]  /*8c80*/  UTMACMDFLUSH ;  /* 0x00000000000079b7 */ /* 0x0001e20000000000 */
[----:B--2---:R-:W-:Y:S04]  /*8c90*/  DEPBAR.LE SB0, 0x1 ;  /* 0x000080400000791a */ /* 0x004fe80000000000 */
.L_x_141:
[----:B------:R-:W-:Y:S05]  /*8ca0*/  BSYNC.RECONVERGENT B0 ;  /* 0x0000000000007941 */ /* 0x000fea0003800200 */
.L_x_140:
[----:B------:R-:W-:Y:S01]  /*8cb0*/  BAR.SYNC.DEFER_BLOCKING 0x1, 0x80 ;  /* 0x0042000000007b1d */ /* 0x000fe20000010000 */
[----:B------:R-:W-:Y:S01]  /*8cc0*/  ISETP.NE.AND P0, PT, R90, 0x2, PT ;  /* 0x000000025a00780c */ /* 0x000fe20003f05270 */
[----:B------:R-:W-:Y:S01]  /*8cd0*/  UISETP.NE.AND UP0, UPT, UR45, URZ, UPT ;  /* 0x000000ff2d00728c */ /* 0x000fe2000bf05270 */
[----:B------:R-:W-:Y:S01]  /*8ce0*/  ISETP.NE.AND P1, PT, R70, 0x4, PT ;  /* 0x000000044600780c */ /* 0x000fe20003f25270 */
[----:B------:R-:W-:Y:S01]  /*8cf0*/  UIADD3 UR20, UPT, UPT, UR37, UR59, URZ ;  /* 0x0000003b25147290 */ /* 0x000fe2000fffe0ff */
[----:B------:R-:W-:Y:S01]  /*8d00*/  SEL R2, RZ, 0x1, P0 ;  /* 0x00000001ff027807 */ /* 0x000fe20000000000 */
[----:B------:R-:W-:Y:S01]  /*8d10*/  UIADD3 UR16, UPT, UPT, UR38, UR60, URZ ;  /* 0x0000003c26107290 */ /* 0x000fe2000fffe0ff */
[----:B------:R-:W-:Y:S02]  /*8d20*/  SEL R0, RZ, 0x1, P1 ;  /* 0x00000001ff007807 */ /* 0x000fe40000800000 */
[----:B------:R-:W-:Y:S02]  /*8d30*/  LOP3.LUT R93, R93, R2, RZ, 0x3c, !PT ;  /* 0x000000025d5d7212 */ /* 0x000fe400078e3cff */
[----:B------:R-:W-:Y:S02]  /*8d40*/  LOP3.LUT R95, R95, R0, RZ, 0x3c, !PT ;  /* 0x000000005f5f7212 */ /* 0x000fe400078e3cff */
[----:B------:R-:W-:Y:S02]  /*8d50*/  SEL R90, R90, RZ, P0 ;  /* 0x000000ff5a5a7207 */ /* 0x000fe40000000000 */
[----:B------:R-:W-:Y:S01]  /*8d60*/  SEL R36, R70, RZ, P1 ;  /* 0x000000ff46247207 */ /* 0x000fe20000800000 */
[----:B------:R-:W-:Y:S01]  /*8d70*/  UMOV UR36, UR58 ;  /* 0x0000003a00247c82 */ /* 0x000fe20008000000 */
[----:B------:R-:W-:Y:S05]  /*8d80*/  BRA.U UP0, `(.L_x_142) ;  /* 0xffffffd500ac7547 */ /* 0x000fea000b83ffff */
[----:B------:R-:W-:Y:S05]  /*8d90*/  EXIT ;  /* 0x000000000000794d */ /* 0x000fea0003800000 */
.L_x_25:
[----:B-1----:R1:W2:Y:S02]  /*8da0*/  SYNCS.PHASECHK.TRANS64.TRYWAIT P0, [R0+URZ+0x2c0], R3 ;  /* 0x0002c003000075a7 */ /* 0x0022a400080011ff */
[----:B--2---:R-:W-:Y:S05]  /*8db0*/  @!P0 NANOSLEEP.SYNCS 0x989680 ;  /* 0x009896800000895d */ /* 0x004fea0003900000 */
[----:B------:R-:W2:Y:S02]  /*8dc0*/  @!P0 SYNCS.PHASECHK.TRANS64 P0, [R0+URZ+0x2c0], R3 ;  /* 0x0002c003000085a7 */ /* 0x000ea400080010ff */
[----:B--2---:R-:W-:Y:S05]  /*8dd0*/  @!P0 BRA `(.L_x_25) ;  /* 0xfffffffc00f08947 */ /* 0x004fea000383ffff */
[----:B------:R-:W-:Y:S05]  /*8de0*/  BRA `(.L_x_143) ;  /* 0xffffff9000207947 */ /* 0x000fea000383ffff */
.L_x_28:
[----:B-1----:R-:W-:-:S07]  /*8df0*/  MOV R0, UR33 ;  /* 0x0000002100007c02 */ /* 0x002fce0008000f00 */
.L_x_144:
[----:B-1----:R1:W2:Y:S02]  /*8e00*/  SYNCS.PHASECHK.TRANS64.TRYWAIT P0, [R0+URZ+0x110], R3 ;  /* 0x00011003000075a7 */ /* 0x0022a400080011ff */
[----:B--2---:R-:W-:Y:S05]  /*8e10*/  @!P0 NANOSLEEP.SYNCS 0x989680 ;  /* 0x009896800000895d */ /* 0x004fea0003900000 */
[----:B------:R-:W2:Y:S02]  /*8e20*/  @!P0 SYNCS.PHASECHK.TRANS64 P0, [R0+URZ+0x110], R3 ;  /* 0x00011003000085a7 */ /* 0x000ea400080010ff */
[----:B--2---:R-:W-:Y:S05]  /*8e30*/  @!P0 BRA `(.L_x_144) ;  /* 0xfffffffc00f08947 */ /* 0x004fea000383ffff */
[----:B------:R-:W-:Y:S05]  /*8e40*/  BRA `(.L_x_27) ;  /* 0xffffff9000647947 */ /* 0x000fea000383ffff */
.L_x_35:
[----:B-1----:R-:W-:-:S07]  /*8e50*/  MOV R0, UR17 ;  /* 0x0000001100007c02 */ /* 0x002fce0008000f00 */
.L_x_145:
[----:B-1----:R1:W2:Y:S02]  /*8e60*/  SYNCS.PHASECHK.TRANS64.TRYWAIT P0, [R0+URZ+0x110], R3 ;  /* 0x00011003000075a7 */ /* 0x0022a400080011ff */
[----:B--2---:R-:W-:Y:S05]  /*8e70*/  @!P0 NANOSLEEP.SYNCS 0x989680 ;  /* 0x009896800000895d */ /* 0x004fea0003900000 */
[----:B------:R-:W2:Y:S02]  /*8e80*/  @!P0 SYNCS.PHASECHK.TRANS64 P0, [R0+URZ+0x110], R3 ;  /* 0x00011003000085a7 */ /* 0x000ea400080010ff */
[----:B--2---:R-:W-:Y:S05]  /*8e90*/  @!P0 BRA `(.L_x_145) ;  /* 0xfffffffc00f08947 */ /* 0x004fea000383ffff */
[----:B------:R-:W-:Y:S05]  /*8ea0*/  BRA `(.L_x_34) ;  /* 0xffffff9400247947 */ /* 0x000fea000383ffff */
.L_x_40:
[----:B-1----:R1:W2:Y:S02]  /*8eb0*/  SYNCS.PHASECHK.TRANS64.TRYWAIT P0, [R3+URZ+0x250], R0 ;  /* 0x00025000030075a7 */ /* 0x0022a400080011ff */
[----:B--2---:R-:W-:Y:S05]  /*8ec0*/  @!P0 NANOSLEEP.SYNCS 0x989680 ;  /* 0x009896800000895d */ /* 0x004fea0003900000 */
[----:B------:R-:W2:Y:S02]  /*8ed0*/  @!P0 SYNCS.PHASECHK.TRANS64 P0, [R3+URZ+0x250], R0 ;  /* 0x00025000030085a7 */ /* 0x000ea400080010ff */
[----:B--2---:R-:W-:Y:S05]  /*8ee0*/  @!P0 BRA `(.L_x_40) ;  /* 0xfffffffc00f08947 */ /* 0x004fea000383ffff */
[----:B------:R-:W-:Y:S05]  /*8ef0*/  BRA `(.L_x_146) ;  /* 0xffffff9400c47947 */ /* 0x000fea000383ffff */
.L_x_44:
[----:B-1----:R-:W-:-:S07]  /*8f00*/  MOV R0, UR4 ;  /* 0x0000000400007c02 */ /* 0x002fce0008000f00 */
.L_x_147:
[----:B-1----:R1:W2:Y:S02]  /*8f10*/  SYNCS.PHASECHK.TRANS64.TRYWAIT P0, [R0+URZ], R3 ;  /* 0x00000003000075a7 */ /* 0x0022a400080011ff */
[----:B--2---:R-:W-:Y:S05]  /*8f20*/  @!P0 NANOSLEEP.SYNCS 0x989680 ;  /* 0x009896800000895d */ /* 0x004fea0003900000 */
[----:B------:R-:W2:Y:S02]  /*8f30*/  @!P0 SYNCS.PHASECHK.TRANS64 P0, [R0+URZ], R3 ;  /* 0x00000003000085a7 */ /* 0x000ea400080010ff */
[----:B--2---:R-:W-:Y:S05]  /*8f40*/  @!P0 BRA `(.L_x_147) ;  /* 0xfffffffc00f08947 */ /* 0x004fea000383ffff */
[----:B------:R-:W-:Y:S05]  /*8f50*/  BRA `(.L_x_148) ;  /* 0xffffff9c00687947 */ /* 0x000fea000383ffff */
.L_x_45:
[----:B------:R-:W-:-:S07]  /*8f60*/  MOV R0, UR5 ;  /* 0x0000000500007c02 */ /* 0x000fce0008000f00 */
.L_x_149:
[----:B-1----:R1:W2:Y:S02]  /*8f70*/  SYNCS.PHASECHK.TRANS64.TRYWAIT P0, [R0+URZ], R3 ;  /* 0x00000003000075a7 */ /* 0x0022a400080011ff */
[----:B--2---:R-:W-:Y:S05]  /*8f80*/  @!P0 NANOSLEEP.SYNCS 0x989680 ;  /* 0x009896800000895d */ /* 0x004fea0003900000 */
[----:B------:R-:W2:Y:S02]  /*8f90*/  @!P0 SYNCS.PHASECHK.TRANS64 P0, [R0+URZ], R3 ;  /* 0x00000003000085a7 */ /* 0x000ea400080010ff */
[----:B--2---:R-:W-:Y:S05]  /*8fa0*/  @!P0 BRA `(.L_x_149) ;  /* 0xfffffffc00f08947 */ /* 0x004fea000383ffff */
[----:B------:R-:W-:Y:S05]  /*8fb0*/  BRA `(.L_x_150) ;  /* 0xffffff9c00747947 */ /* 0x000fea000383ffff */
.L_x_46:
[----:B------:R-:W-:-:S07]  /*8fc0*/  MOV R0, UR5 ;  /* 0x0000000500007c02 */ /* 0x000fce0008000f00 */
.L_x_151:
[----:B-1----:R1:W2:Y:S02]  /*8fd0*/  SYNCS.PHASECHK.TRANS64.TRYWAIT P0, [R0+URZ], R3 ;  /* 0x00000003000075a7 */ /* 0x0022a400080011ff */
[----:B--2---:R-:W-:Y:S05]  /*8fe0*/  @!P0 NANOSLEEP.SYNCS 0x989680 ;  /* 0x009896800000895d */ /* 0x004fea0003900000 */
[----:B------:R-:W2:Y:S02]  /*8ff0*/  @!P0 SYNCS.PHASECHK.TRANS64 P0, [R0+URZ], R3 ;  /* 0x00000003000085a7 */ /* 0x000ea400080010ff */
[----:B--2---:R-:W-:Y:S05]  /*9000*/  @!P0 BRA `(.L_x_151) ;  /* 0xfffffffc00f08947 */ /* 0x004fea000383ffff */
[----:B------:R-:W-:Y:S05]  /*9010*/  BRA `(.L_x_152) ;  /* 0xffffff9c00807947 */ /* 0x000fea000383ffff */
.L_x_47:
[----:B------:R-:W-:-:S07]  /*9020*/  MOV R0, UR5 ;  /* 0x0000000500007c02 */ /* 0x000fce0008000f00 */
.L_x_153:
[----:B-1----:R1:W2:Y:S02]  /*9030*/  SYNCS.PHASECHK.TRANS64.TRYWAIT P0, [R0+URZ], R3 ;  /* 0x00000003000075a7 */ /* 0x0022a400080011ff */
[----:B--2---:R-:W-:Y:S05]  /*9040*/  @!P0 NANOSLEEP.SYNCS 0x989680 ;  /* 0x009896800000895d */ /* 0x004fea0003900000 */
[----:B------:R-:W2:Y:S02]  /*9050*/  @!P0 SYNCS.PHASECHK.TRANS64 P0, [R0+URZ], R3 ;  /* 0x00000003000085a7 */ /* 0x000ea400080010ff */
[----:B--2---:R-:W-:Y:S05]  /*9060*/  @!P0 BRA `(.L_x_153) ;  /* 0xfffffffc00f08947 */ /* 0x004fea000383ffff */
[----:B------:R-:W-:Y:S05]  /*9070*/  BRA `(.L_x_154) ;  /* 0xffffff9c008c7947 */ /* 0x000fea000383ffff */
.L_x_48:
[----:B------:R-:W-:-:S07]  /*9080*/  MOV R0, UR5 ;  /* 0x0000000500007c02 */ /* 0x000fce0008000f00 */
.L_x_155:
[----:B-1----:R1:W2:Y:S02]  /*9090*/  SYNCS.PHASECHK.TRANS64.TRYWAIT P0, [R0+URZ], R3 ;  /* 0x00000003000075a7 */ /* 0x0022a400080011ff */
[----:B--2---:R-:W-:Y:S05]  /*90a0*/  @!P0 NANOSLEEP.SYNCS 0x989680 ;  /* 0x009896800000895d */ /* 0x004fea0003900000 */
[----:B------:R-:W2:Y:S02]  /*90b0*/  @!P0 SYNCS.PHASECHK.TRANS64 P0, [R0+URZ], R3 ;  /* 0x00000003000085a7 */ /* 0x000ea400080010ff */
[----:B--2---:R-:W-:Y:S05]  /*90c0*/  @!P0 BRA `(.L_x_155) ;  /* 0xfffffffc00f08947 */ /* 0x004fea000383ffff */
[----:B------:R-:W-:Y:S05]  /*90d0*/  BRA `(.L_x_156) ;  /* 0xffffff9c00987947 */ /* 0x000fea000383ffff */
.L_x_49:
[----:B------:R-:W-:-:S07]  /*90e0*/  MOV R0, UR5 ;  /* 0x0000000500007c02 */ /* 0x000fce0008000f00 */
.L_x_157:
[----:B-1----:R1:W2:Y:S02]  /*90f0*/  SYNCS.PHASECHK.TRANS64.TRYWAIT P0, [R0+URZ], R3 ;  /* 0x00000003000075a7 */ /* 0x0022a400080011ff */
[----:B--2---:R-:W-:Y:S05]  /*9100*/  @!P0 NANOSLEEP.SYNCS 0x989680 ;  /* 0x009896800000895d */ /* 0x004fea0003900000 */
[----:B------:R-:W2:Y:S02]  /*9110*/  @!P0 SYNCS.PHASECHK.TRANS64 P0, [R0+URZ], R3 ;  /* 0x00000003000085a7 */ /* 0x000ea400080010ff */
[----:B--2---:R-:W-:Y:S05]  /*9120*/  @!P0 BRA `(.L_x_157) ;  /* 0xfffffffc00f08947 */ /* 0x004fea000383ffff */
[----:B------:R-:W-:Y:S05]  /*9130*/  BRA `(.L_x_158) ;  /* 0xffffff9c00a47947 */ /* 0x000fea000383ffff */
.L_x_50:
[----:B------:R-:W-:-:S07]  /*9140*/  MOV R0, UR5 ;  /* 0x0000000500007c02 */ /* 0x000fce0008000f00 */
.L_x_159:
[----:B-1----:R1:W2:Y:S02]  /*9150*/  SYNCS.PHASECHK.TRANS64.TRYWAIT P0, [R0+URZ], R3 ;  /* 0x00000003000075a7 */ /* 0x0022a400080011ff */
[----:B--2---:R-:W-:Y:S05]  /*9160*/  @!P0 NANOSLEEP.SYNCS 0x989680 ;  /* 0x009896800000895d */ /* 0x004fea0003900000 */
[----:B------:R-:W2:Y:S02]  /*9170*/  @!P0 SYNCS.PHASECHK.TRANS64 P0, [R0+URZ], R3 ;  /* 0x00000003000085a7 */ /* 0x000ea400080010ff */
[----:B--2---:R-:W-:Y:S05]  /*9180*/  @!P0 BRA `(.L_x_159) ;  /* 0xfffffffc00f08947 */ /* 0x004fea000383ffff */
[----:B------:R-:W-:Y:S05]  /*9190*/  BRA `(.L_x_160) ;  /* 0xffffff9c00b07947 */ /* 0x000fea000383ffff */
.L_x_51:
[----:B------:R-:W-:-:S07]  /*91a0*/  MOV R0, UR5 ;  /* 0x0000000500007c02 */ /* 0x000fce0008000f00 */
.L_x_161:
[----:B-1----:R1:W2:Y:S02]  /*91b0*/  SYNCS.PHASECHK.TRANS64.TRYWAIT P0, [R0+URZ], R3 ;  /* 0x00000003000075a7 */ /* 0x0022a400080011ff */
[----:B--2---:R-:W-:Y:S05]  /*91c0*/  @!P0 NANOSLEEP.SYNCS 0x989680 ;  /* 0x009896800000895d */ /* 0x004fea0003900000 */
[----:B------:R-:W2:Y:S02]  /*91d0*/  @!P0 SYNCS.PHASECHK.TRANS64 P0, [R0+URZ], R3 ;  /* 0x00000003000085a7 */ /* 0x000ea400080010ff */
[----:B--2---:R-:W-:Y:S05]  /*91e0*/  @!P0 BRA `(.L_x_161) ;  /* 0xfffffffc00f08947 */ /* 0x004fea000383ffff */
[----:B------:R-:W-:Y:S05]  /*91f0*/  BRA `(.L_x_162) ;  /* 0xffffff9c00bc7947 */ /* 0x000fea000383ffff */
.L_x_52:
[----:B------:R-:W-:-:S07]  /*9200*/  MOV R0, UR5 ;  /* 0x0000000500007c02 */ /* 0x000fce0008000f00 */
.L_x_163:
[----:B-1----:R1:W2:Y:S02]  /*9210*/  SYNCS.PHASECHK.TRANS64.TRYWAIT P0, [R0+URZ], R3 ;  /* 0x00000003000075a7 */ /* 0x0022a400080011ff */
[----:B--2---:R-:W-:Y:S05]  /*9220*/  @!P0 NANOSLEEP.SYNCS 0x989680 ;  /* 0x009896800000895d */ /* 0x004fea0003900000 */
[----:B------:R-:W2:Y:S02]  /*9230*/  @!P0 SYNCS.PHASECHK.TRANS64 P0, [R0+URZ], R3 ;  /* 0x00000003000085a7 */ /* 0x000ea400080010ff */
[----:B--2---:R-:W-:Y:S05]  /*9240*/  @!P0 BRA `(.L_x_163) ;  /* 0xfffffffc00f08947 */ /* 0x004fea000383ffff */
[----:B------:R-:W-:Y:S05]  /*9250*/  BRA `(.L_x_164) ;  /* 0xffffff9c00c87947 */ /* 0x000fea000383ffff */
.L_x_53:
[----:B------:R-:W-:-:S07]  /*9260*/  MOV R0, UR5 ;  /* 0x0000000500007c02 */ /* 0x000fce0008000f00 */
.L_x_165:
[----:B-1----:R1:W2:Y:S02]  /*9270*/  SYNCS.PHASECHK.TRANS64.TRYWAIT P0, [R0+URZ], R3 ;  /* 0x00000003000075a7 */ /* 0x0022a400080011ff */
[----:B--2---:R-:W-:Y:S05]  /*9280*/  @!P0 NANOSLEEP.SYNCS 0x989680 ;  /* 0x009896800000895d */ /* 0x004fea0003900000 */
[----:B------:R-:W2:Y:S02]  /*9290*/  @!P0 SYNCS.PHASECHK.TRANS64 P0, [R0+URZ], R3 ;  /* 0x00000003000085a7 */ /* 0x000ea400080010ff */
[----:B--2---:R-:W-:Y:S05]  /*92a0*/  @!P0 BRA `(.L_x_165) ;  /* 0xfffffffc00f08947 */ /* 0x004fea000383ffff */
[----:B------:R-:W-:Y:S05]  /*92b0*/  BRA `(.L_x_166) ;  /* 0xffffff9c00d47947 */ /* 0x000fea000383ffff */
.L_x_54:
[----:B------:R-:W-:-:S07]  /*92c0*/  MOV R0, UR5 ;  /* 0x0000000500007c02 */ /* 0x000fce0008000f00 */
.L_x_167:
[----:B-1----:R1:W2:Y:S02]  /*92d0*/  SYNCS.PHASECHK.TRANS64.TRYWAIT P0, [R0+URZ], R3 ;  /* 0x00000003000075a7 */ /* 0x0022a400080011ff */
[----:B--2---:R-:W-:Y:S05]  /*92e0*/  @!P0 NANOSLEEP.SYNCS 0x989680 ;  /* 0x009896800000895d */ /* 0x004fea0003900000 */
[----:B------:R-:W2:Y:S02]  /*92f0*/  @!P0 SYNCS.PHASECHK.TRANS64 P0, [R0+URZ], R3 ;  /* 0x00000003000085a7 */ /* 0x000ea400080010ff */
[----:B--2---:R-:W-:Y:S05]  /*9300*/  @!P0 BRA `(.L_x_167) ;  /* 0xfffffffc00f08947 */ /* 0x004fea000383ffff */
[----:B------:R-:W-:Y:S05]  /*9310*/  BRA `(.L_x_168) ;  /* 0xffffff9c00e07947 */ /* 0x000fea000383ffff */
.L_x_55:
[----:B------:R-:W-:-:S07]  /*9320*/  MOV R0, UR5 ;  /* 0x0000000500007c02 */ /* 0x000fce0008000f00 */
.L_x_169:
[----:B-1----:R1:W2:Y:S02]  /*9330*/  SYNCS.PHASECHK.TRANS64.TRYWAIT P0, [R0+URZ], R3 ;  /* 0x00000003000075a7 */ /* 0x0022a400080011ff */
[----:B--2---:R-:W-:Y:S05]  /*9340*/  @!P0 NANOSLEEP.SYNCS 0x989680 ;  /* 0x009896800000895d */ /* 0x004fea0003900000 */
[----:B------:R-:W2:Y:S02]  /*9350*/  @!P0 SYNCS.PHASECHK.TRANS64 P0, [R0+URZ], R3 ;  /* 0x00000003000085a7 */ /* 0x000ea400080010ff */
[----:B--2---:R-:W-:Y:S05]  /*9360*/  @!P0 BRA `(.L_x_169) ;  /* 0xfffffffc00f08947 */ /* 0x004fea000383ffff */
[----:B------:R-:W-:Y:S05]  /*9370*/  BRA `(.L_x_170) ;  /* 0xffffff9c00ec7947 */ /* 0x000fea000383ffff */
.L_x_56:
[----:B------:R-:W-:-:S07]  /*9380*/  MOV R0, UR5 ;  /* 0x0000000500007c02 */ /* 0x000fce0008000f00 */
.L_x_171:
[----:B-1----:R1:W2:Y:S02]  /*9390*/  SYNCS.PHASECHK.TRANS64.TRYWAIT P0, [R0+URZ], R3 ;  /* 0x00000003000075a7 */ /* 0x0022a400080011ff */
[----:B--2---:R-:W-:Y:S05]  /*93a0*/  @!P0 NANOSLEEP.SYNCS 0x989680 ;  /* 0x009896800000895d */ /* 0x004fea0003900000 */
[----:B------:R-:W2:Y:S02]  /*93b0*/  @!P0 SYNCS.PHASECHK.TRANS64 P0, [R0+URZ], R3 ;  /* 0x00000003000085a7 */ /* 0x000ea400080010ff */
[----:B--2---:R-:W-:Y:S05]  /*93c0*/  @!P0 BRA `(.L_x_171) ;  /* 0xfffffffc00f08947 */ /* 0x004fea000383ffff */
[----:B------:R-:W-:Y:S05]  /*93d0*/  BRA `(.L_x_172) ;  /* 0xffffff9c00f87947 */ /* 0x000fea000383ffff */
.L_x_57:
[----:B------:R-:W-:-:S07]  /*93e0*/  MOV R0, UR5 ;  /* 0x0000000500007c02 */ /* 0x000fce0008000f00 */
.L_x_173:
[----:B-1----:R1:W2:Y:S02]  /*93f0*/  SYNCS.PHASECHK.TRANS64.TRYWAIT P0, [R0+URZ], R3 ;  /* 0x00000003000075a7 */ /* 0x0022a400080011ff */
[----:B--2---:R-:W-:Y:S05]  /*9400*/  @!P0 NANOSLEEP.SYNCS 0x989680 ;  /* 0x009896800000895d */ /* 0x004fea0003900000 */
[----:B------:R-:W2:Y:S02]  /*9410*/  @!P0 SYNCS.PHASECHK.TRANS64 P0, [R0+URZ], R3 ;  /* 0x00000003000085a7 */ /* 0x000ea400080010ff */
[----:B--2---:R-:W-:Y:S05]  /*9420*/  @!P0 BRA `(.L_x_173) ;  /* 0xfffffffc00f08947 */ /* 0x004fea000383ffff */
[----:B------:R-:W-:Y:S05]  /*9430*/  BRA `(.L_x_174) ;  /* 0xffffffa000047947 */ /* 0x000fea000383ffff */
.L_x_58:
[----:B------:R-:W-:-:S07]  /*9440*/  MOV R0, UR5 ;  /* 0x0000000500007c02 */ /* 0x000fce0008000f00 */
.L_x_175:
[----:B-1----:R1:W2:Y:S02]  /*9450*/  SYNCS.PHASECHK.TRANS64.TRYWAIT P0, [R0+URZ], R3 ;  /* 0x00000003000075a7 */ /* 0x0022a400080011ff */
[----:B--2---:R-:W-:Y:S05]  /*9460*/  @!P0 NANOSLEEP.SYNCS 0x989680 ;  /* 0x009896800000895d */ /* 0x004fea0003900000 */
[----:B------:R-:W2:Y:S02]  /*9470*/  @!P0 SYNCS.PHASECHK.TRANS64 P0, [R0+URZ], R3 ;  /* 0x00000003000085a7 */ /* 0x000ea400080010ff */
[----:B--2---:R-:W-:Y:S05]  /*9480*/  @!P0 BRA `(.L_x_175) ;  /* 0xfffffffc00f08947 */ /* 0x004fea000383ffff */
[----:B------:R-:W-:Y:S05]  /*9490*/  BRA `(.L_x_176) ;  /* 0xffffffa000107947 */ /* 0x000fea000383ffff */
.L_x_59:
[----:B------:R-:W-:-:S07]  /*94a0*/  MOV R0, UR5 ;  /* 0x0000000500007c02 */ /* 0x000fce0008000f00 */
.L_x_177:
[----:B-1----:R1:W2:Y:S02]  /*94b0*/  SYNCS.PHASECHK.TRANS64.TRYWAIT P0, [R0+URZ], R3 ;  /* 0x00000003000075a7 */ /* 0x0022a400080011ff */
[----:B--2---:R-:W-:Y:S05]  /*94c0*/  @!P0 NANOSLEEP.SYNCS 0x989680 ;  /* 0x009896800000895d */ /* 0x004fea0003900000 */
[----:B------:R-:W2:Y:S02]  /*94d0*/  @!P0 SYNCS.PHASECHK.TRANS64 P0, [R0+URZ], R3 ;  /* 0x00000003000085a7 */ /* 0x000ea400080010ff */
[----:B--2---:R-:W-:Y:S05]  /*94e0*/  @!P0 BRA `(.L_x_177) ;  /* 0xfffffffc00f08947 */ /* 0x004fea000383ffff */
[----:B------:R-:W-:Y:S05]  /*94f0*/  BRA `(.L_x_178) ;  /* 0xffffffa0001c7947 */ /* 0x000fea000383ffff */
.L_x_60:
[----:B------:R-:W-:-:S07]  /*9500*/  MOV R0, UR5 ;  /* 0x0000000500007c02 */ /* 0x000fce0008000f00 */
.L_x_179:
[----:B-1----:R1:W2:Y:S02]  /*9510*/  SYNCS.PHASECHK.TRANS64.TRYWAIT P0, [R0+URZ], R3 ;  /* 0x00000003000075a7 */ /* 0x0022a400080011ff */
[----:B--2---:R-:W-:Y:S05]  /*9520*/  @!P0 NANOSLEEP.SYNCS 0x989680 ;  /* 0x009896800000895d */ /* 0x004fea0003900000 */
[----:B------:R-:W2:Y:S02]  /*9530*/  @!P0 SYNCS.PHASECHK.TRANS64 P0, [R0+URZ], R3 ;  /* 0x00000003000085a7 */ /* 0x000ea400080010ff */
[----:B--2---:R-:W-:Y:S05]  /*9540*/  @!P0 BRA `(.L_x_179) ;  /* 0xfffffffc00f08947 */ /* 0x004fea000383ffff */
[----:B------:R-:W-:Y:S05]  /*9550*/  BRA `(.L_x_180) ;  /* 0xffffffa000287947 */ /* 0x000fea000383ffff */
.L_x_61:
[----:B------:R-:W-:-:S07]  /*9560*/  MOV R0, UR5 ;  /* 0x0000000500007c02 */ /* 0x000fce0008000f00 */
.L_x_181:
[----:B-1----:R1:W2:Y:S02]  /*9570*/  SYNCS.PHASECHK.TRANS64.TRYWAIT P0, [R0+URZ], R3 ;  /* 0x00000003000075a7 */ /* 0x0022a400080011ff */
[----:B--2---:R-:W-:Y:S05]  /*9580*/  @!P0 NANOSLEEP.SYNCS 0x989680 ;  /* 0x009896800000895d */ /* 0x004fea0003900000 */
[----:B------:R-:W2:Y:S02]  /*9590*/  @!P0 SYNCS.PHASECHK.TRANS64 P0, [R0+URZ], R3 ;  /* 0x00000003000085a7 */ /* 0x000ea400080010ff */
[----:B--2---:R-:W-:Y:S05]  /*95a0*/  @!P0 BRA `(.L_x_181) ;  /* 0xfffffffc00f08947 */ /* 0x004fea000383ffff */
[----:B------:R-:W-:Y:S05]  /*95b0*/  BRA `(.L_x_182) ;  /* 0xffffffa000347947 */ /* 0x000fea000383ffff */
.L_x_62:
[----:B------:R-:W-:-:S07]  /*95c0*/  MOV R0, UR5 ;  /* 0x0000000500007c02 */ /* 0x000fce0008000f00 */
.L_x_183:
[----:B-1----:R1:W2:Y:S02]  /*95d0*/  SYNCS.PHASECHK.TRANS64.TRYWAIT P0, [R0+URZ], R3 ;  /* 0x00000003000075a7 */ /* 0x0022a400080011ff */
[----:B--2---:R-:W-:Y:S05]  /*95e0*/  @!P0 NANOSLEEP.SYNCS 0x989680 ;  /* 0x009896800000895d */ /* 0x004fea0003900000 */
[----:B------:R-:W2:Y:S02]  /*95f0*/  @!P0 SYNCS.PHASECHK.TRANS64 P0, [R0+URZ], R3 ;  /* 0x00000003000085a7 */ /* 0x000ea400080010ff */
[----:B--2---:R-:W-:Y:S05]  /*9600*/  @!P0 BRA `(.L_x_183) ;  /* 0xfffffffc00f08947 */ /* 0x004fea000383ffff */
[----:B------:R-:W-:Y:S05]  /*9610*/  BRA `(.L_x_184) ;  /* 0xffffffa000407947 */ /* 0x000fea000383ffff */
.L_x_63:
[----:B------:R-:W-:-:S07]  /*9620*/  MOV R0, UR5 ;  /* 0x0000000500007c02 */ /* 0x000fce0008000f00 */
.L_x_185:
[----:B-1----:R1:W2:Y:S02]  /*9630*/  SYNCS.PHASECHK.TRANS64.TRYWAIT P0, [R0+URZ], R3 ;  /* 0x00000003000075a7 */ /* 0x0022a400080011ff */
[----:B--2---:R-:W-:Y:S05]  /*9640*/  @!P0 NANOSLEEP.SYNCS 0x989680 ;  /* 0x009896800000895d */ /* 0x004fea0003900000 */
[----:B------:R-:W2:Y:S02]  /*9650*/  @!P0 SYNCS.PHASECHK.TRANS64 P0, [R0+URZ], R3 ;  /* 0x00000003000085a7 */ /* 0x000ea400080010ff */
[----:B--2---:R-:W-:Y:S05]  /*9660*/  @!P0 BRA `(.L_x_185) ;  /* 0xfffffffc00f08947 */ /* 0x004fea000383ffff */
[----:B------:R-:W-:Y:S05]  /*9670*/  BRA `(.L_x_186) ;  /* 0xffffffa0004c7947 */ /* 0x000fea000383ffff */
.L_x_64:
[----:B------:R-:W-:-:S07]  /*9680*/  MOV R0, UR5 ;  /* 0x0000000500007c02 */ /* 0x000fce0008000f00 */
.L_x_187:
[----:B-1----:R1:W2:Y:S02]  /*9690*/  SYNCS.PHASECHK.TRANS64.TRYWAIT P0, [R0+URZ], R3 ;  /* 0x00000003000075a7 */ /* 0x0022a400080011ff */
[----:B--2---:R-:W-:Y:S05]  /*96a0*/  @!P0 NANOSLEEP.SYNCS 0x989680 ;  /* 0x009896800000895d */ /* 0x004fea0003900000 */
[----:B------:R-:W2:Y:S02]  /*96b0*/  @!P0 SYNCS.PHASECHK.TRANS64 P0, [R0+URZ], R3 ;  /* 0x00000003000085a7 */ /* 0x000ea400080010ff */
[----:B--2---:R-:W-:Y:S05]  /*96c0*/  @!P0 BRA `(.L_x_187) ;  /* 0xfffffffc00f08947 */ /* 0x004fea000383ffff */
[----:B------:R-:W-:Y:S05]  /*96d0*/  BRA `(.L_x_188) ;  /* 0xffffffa000587947 */ /* 0x000fea000383ffff */
.L_x_65:
[----:B------:R-:W-:-:S07]  /*96e0*/  MOV R0, UR5 ;  /* 0x0000000500007c02 */ /* 0x000fce0008000f00 */
.L_x_189:
[----:B-1----:R1:W2:Y:S02]  /*96f0*/  SYNCS.PHASECHK.TRANS64.TRYWAIT P0, [R0+URZ], R3 ;  /* 0x00000003000075a7 */ /* 0x0022a400080011ff */
[----:B--2---:R-:W-:Y:S05]  /*9700*/  @!P0 NANOSLEEP.SYNCS 0x989680 ;  /* 0x009896800000895d */ /* 0x004fea0003900000 */
[----:B------:R-:W2:Y:S02]  /*9710*/  @!P0 SYNCS.PHASECHK.TRANS64 P0, [R0+URZ], R3 ;  /* 0x00000003000085a7 */ /* 0x000ea400080010ff */
[----:B--2---:R-:W-:Y:S05]  /*9720*/  @!P0 BRA `(.L_x_189) ;  /* 0xfffffffc00f08947 */ /* 0x004fea000383ffff */
[----:B------:R-:W-:Y:S05]  /*9730*/  BRA `(.L_x_190) ;  /* 0xffffffa000647947 */ /* 0x000fea000383ffff */
.L_x_66:
[----:B------:R-:W-:-:S07]  /*9740*/  MOV R0, UR5 ;  /* 0x0000000500007c02 */ /* 0x000fce0008000f00 */
.L_x_191:
[----:B-1----:R1:W2:Y:S02]  /*9750*/  SYNCS.PHASECHK.TRANS64.TRYWAIT P0, [R0+URZ], R3 ;  /* 0x00000003000075a7 */ /* 0x0022a400080011ff */
[----:B--2---:R-:W-:Y:S05]  /*9760*/  @!P0 NANOSLEEP.SYNCS 0x989680 ;  /* 0x009896800000895d */ /* 0x004fea0003900000 */
[----:B------:R-:W2:Y:S02]  /*9770*/  @!P0 SYNCS.PHASECHK.TRANS64 P0, [R0+URZ], R3 ;  /* 0x00000003000085a7 */ /* 0x000ea400080010ff */
[----:B--2---:R-:W-:Y:S05]  /*9780*/  @!P0 BRA `(.L_x_191) ;  /* 0xfffffffc00f08947 */ /* 0x004fea000383ffff */
[----:B------:R-:W-:Y:S05]  /*9790*/  BRA `(.L_x_192) ;  /* 0xffffffa000707947 */ /* 0x000fea000383ffff */
.L_x_67:
[----:B------:R-:W-:-:S07]  /*97a0*/  MOV R0, UR5 ;  /* 0x0000000500007c02 */ /* 0x000fce0008000f00 */
.L_x_193:
[----:B-1----:R1:W2:Y:S02]  /*97b0*/  SYNCS.PHASECHK.TRANS64.TRYWAIT P0, [R0+URZ], R3 ;  /* 0x00000003000075a7 */ /* 0x0022a400080011ff */
[----:B--2---:R-:W-:Y:S05]  /*97c0*/  @!P0 NANOSLEEP.SYNCS 0x989680 ;  /* 0x009896800000895d */ /* 0x004fea0003900000 */
[----:B------:R-:W2:Y:S02]  /*97d0*/  @!P0 SYNCS.PHASECHK.TRANS64 P0, [R0+URZ], R3 ;  /* 0x00000003000085a7 */ /* 0x000ea400080010ff */
[----:B--2---:R-:W-:Y:S05]  /*97e0*/  @!P0 BRA `(.L_x_193) ;  /* 0xfffffffc00f08947 */ /* 0x004fea000383ffff */
[----:B------:R-:W-:Y:S05]  /*97f0*/  BRA `(.L_x_194) ;  /* 0xffffffa0007c7947 */ /* 0x000fea000383ffff */
.L_x_68:
[----:B------:R-:W-:-:S07]  /*9800*/  MOV R0, UR5 ;  /* 0x0000000500007c02 */ /* 0x000fce0008000f00 */
.L_x_195:
[----:B-1----:R1:W2:Y:S02]  /*9810*/  SYNCS.PHASECHK.TRANS64.TRYWAIT P0, [R0+URZ], R3 ;  /* 0x00000003000075a7 */ /* 0x0022a400080011ff */
[----:B--2---:R-:W-:Y:S05]  /*9820*/  @!P0 NANOSLEEP.SYNCS 0x989680 ;  /* 0x009896800000895d */ /* 0x004fea0003900000 */
[----:B------:R-:W2:Y:S02]  /*9830*/  @!P0 SYNCS.PHASECHK.TRANS64 P0, [R0+URZ], R3 ;  /* 0x00000003000085a7 */ /* 0x000ea400080010ff */
[----:B--2---:R-:W-:Y:S05]  /*9840*/  @!P0 BRA `(.L_x_195) ;  /* 0xfffffffc00f08947 */ /* 0x004fea000383ffff */
[----:B------:R-:W-:Y:S05]  /*9850*/  BRA `(.L_x_196) ;  /* 0xffffffa000887947 */ /* 0x000fea000383ffff */
.L_x_69:
[----:B------:R-:W-:-:S07]  /*9860*/  MOV R0, UR5 ;  /* 0x0000000500007c02 */ /* 0x000fce0008000f00 */
.L_x_197:
[----:B-1----:R1:W2:Y:S02]  /*9870*/  SYNCS.PHASECHK.TRANS64.TRYWAIT P0, [R0+URZ], R3 ;  /* 0x00000003000075a7 */ /* 0x0022a400080011ff */
[----:B--2---:R-:W-:Y:S05]  /*9880*/  @!P0 NANOSLEEP.SYNCS 0x989680 ;  /* 0x009896800000895d */ /* 0x004fea0003900000 */
[----:B------:R-:W2:Y:S02]  /*9890*/  @!P0 SYNCS.PHASECHK.TRANS64 P0, [R0+URZ], R3 ;  /* 0x00000003000085a7 */ /* 0x000ea400080010ff */
[----:B--2---:R-:W-:Y:S05]  /*98a0*/  @!P0 BRA `(.L_x_197) ;  /* 0xfffffffc00f08947 */ /* 0x004fea000383ffff */
[----:B------:R-:W-:Y:S05]  /*98b0*/  BRA `(.L_x_198) ;  /* 0xffffffa000947947 */ /* 0x000fea000383ffff */
.L_x_70:
[----:B------:R-:W-:-:S07]  /*98c0*/  MOV R0, UR5 ;  /* 0x0000000500007c02 */ /* 0x000fce0008000f00 */
.L_x_199:
[----:B-1----:R1:W2:Y:S02]  /*98d0*/  SYNCS.PHASECHK.TRANS64.TRYWAIT P0, [R0+URZ], R3 ;  /* 0x00000003000075a7 */ /* 0x0022a400080011ff */
[----:B--2---:R-:W-:Y:S05]  /*98e0*/  @!P0 NANOSLEEP.SYNCS 0x989680 ;  /* 0x009896800000895d */ /* 0x004fea0003900000 */
[----:B------:R-:W2:Y:S02]  /*98f0*/  @!P0 SYNCS.PHASECHK.TRANS64 P0, [R0+URZ], R3 ;  /* 0x00000003000085a7 */ /* 0x000ea400080010ff */
[----:B--2---:R-:W-:Y:S05]  /*9900*/  @!P0 BRA `(.L_x_199) ;  /* 0xfffffffc00f08947 */ /* 0x004fea000383ffff */
[----:B------:R-:W-:Y:S05]  /*9910*/  BRA `(.L_x_200) ;  /* 0xffffffa000a07947 */ /* 0x000fea000383ffff */
.L_x_71:
[----:B------:R-:W-:-:S07]  /*9920*/  MOV R0, UR5 ;  /* 0x0000000500007c02 */ /* 0x000fce0008000f00 */
.L_x_201:
[----:B-1----:R1:W2:Y:S02]  /*9930*/  SYNCS.PHASECHK.TRANS64.TRYWAIT P0, [R0+URZ], R3 ;  /* 0x00000003000075a7 */ /* 0x0022a400080011ff */
[----:B--2---:R-:W-:Y:S05]  /*9940*/  @!P0 NANOSLEEP.SYNCS 0x989680 ;  /* 0x009896800000895d */ /* 0x004fea0003900000 */
[----:B------:R-:W2:Y:S02]  /*9950*/  @!P0 SYNCS.PHASECHK.TRANS64 P0, [R0+URZ], R3 ;  /* 0x00000003000085a7 */ /* 0x000ea400080010ff */
[----:B--2---:R-:W-:Y:S05]  /*9960*/  @!P0 BRA `(.L_x_201) ;  /* 0xfffffffc00f08947 */ /* 0x004fea000383ffff */
[----:B------:R-:W-:Y:S05]  /*9970*/  BRA `(.L_x_202) ;  /* 0xffffffa000ac7947 */ /* 0x000fea000383ffff */
.L_x_72:
[----:B------:R-:W-:-:S07]  /*9980*/  MOV R0, UR5 ;  /* 0x0000000500007c02 */ /* 0x000fce0008000f00 */
.L_x_203:
[----:B-1----:R1:W2:Y:S02]  /*9990*/  SYNCS.PHASECHK.TRANS64.TRYWAIT P0, [R0+URZ], R3 ;  /* 0x00000003000075a7 */ /* 0x0022a400080011ff */
[----:B--2---:R-:W-:Y:S05]  /*99a0*/  @!P0 NANOSLEEP.SYNCS 0x989680 ;  /* 0x009896800000895d */ /* 0x004fea0003900000 */
[----:B------:R-:W2:Y:S02]  /*99b0*/  @!P0 SYNCS.PHASECHK.TRANS64 P0, [R0+URZ], R3 ;  /* 0x00000003000085a7 */ /* 0x000ea400080010ff */
[----:B--2---:R-:W-:Y:S05]  /*99c0*/  @!P0 BRA `(.L_x_203) ;  /* 0xfffffffc00f08947 */ /* 0x004fea000383ffff */
[----:B------:R-:W-:Y:S05]  /*99d0*/  BRA `(.L_x_204) ;  /* 0xffffffa000b87947 */ /* 0x000fea000383ffff */
.L_x_73:
[----:B------:R-:W-:-:S07]  /*99e0*/  MOV R0, UR5 ;  /* 0x0000000500007c02 */ /* 0x000fce0008000f00 */
.L_x_205:
[----:B-1----:R1:W2:Y:S02]  /*99f0*/  SYNCS.PHASECHK.TRANS64.TRYWAIT P0, [R0+URZ], R3 ;  /* 0x00000003000075a7 */ /* 0x0022a400080011ff */
[----:B--2---:R-:W-:Y:S05]  /*9a00*/  @!P0 NANOSLEEP.SYNCS 0x989680 ;  /* 0x009896800000895d */ /* 0x004fea0003900000 */
[----:B------:R-:W2:Y:S02]  /*9a10*/  @!P0 SYNCS.PHASECHK.TRANS64 P0, [R0+URZ], R3 ;  /* 0x00000003000085a7 */ /* 0x000ea400080010ff */
[----:B--2---:R-:W-:Y:S05]  /*9a20*/  @!P0 BRA `(.L_x_205) ;  /* 0xfffffffc00f08947 */ /* 0x004fea000383ffff */
[----:B------:R-:W-:Y:S05]  /*9a30*/  BRA `(.L_x_206) ;  /* 0xffffffa000c47947 */ /* 0x000fea000383ffff */
.L_x_74:
[----:B------:R-:W-:-:S07]  /*9a40*/  MOV R0, UR5 ;  /* 0x0000000500007c02 */ /* 0x000fce0008000f00 */
.L_x_207:
[----:B-1----:R1:W2:Y:S02]  /*9a50*/  SYNCS.PHASECHK.TRANS64.TRYWAIT P0, [R0+URZ], R3 ;  /* 0x00000003000075a7 */ /* 0x0022a400080011ff */
[----:B--2---:R-:W-:Y:S05]  /*9a60*/  @!P0 NANOSLEEP.SYNCS 0x989680 ;  /* 0x009896800000895d */ /* 0x004fea0003900000 */
[----:B------:R-:W2:Y:S02]  /*9a70*/  @!P0 SYNCS.PHASECHK.TRANS64 P0, [R0+URZ], R3 ;  /* 0x00000003000085a7 */ /* 0x000ea400080010ff */
[----:B--2---:R-:W-:Y:S05]  /*9a80*/  @!P0 BRA `(.L_x_207) ;  /* 0xfffffffc00f08947 */ /* 0x004fea000383ffff */
[----:B------:R-:W-:Y:S05]  /*9a90*/  BRA `(.L_x_208) ;  /* 0xffffffa000d07947 */ /* 0x000fea000383ffff */
.L_x_75:
[----:B------:R-:W-:-:S07]  /*9aa0*/  MOV R0, UR5 ;  /* 0x0000000500007c02 */ /* 0x000fce0008000f00 */
.L_x_209:
[----:B-1----:R1:W2:Y:S02]  /*9ab0*/  SYNCS.PHASECHK.TRANS64.TRYWAIT P0, [R0+URZ], R3 ;  /* 0x00000003000075a7 */ /* 0x0022a400080011ff */
[----:B--2---:R-:W-:Y:S05]  /*9ac0*/  @!P0 NANOSLEEP.SYNCS 0x989680 ;  /* 0x009896800000895d */ /* 0x004fea0003900000 */
[----:B------:R-:W2:Y:S02]  /*9ad0*/  @!P0 SYNCS.PHASECHK.TRANS64 P0, [R0+URZ], R3 ;  /* 0x00000003000085a7 */ /* 0x000ea400080010ff */
[----:B--2---:R-:W-:Y:S05]  /*9ae0*/  @!P0 BRA `(.L_x_209) ;  /* 0xfffffffc00f08947 */ /* 0x004fea000383ffff */
[----:B------:R-:W-:Y:S05]  /*9af0*/  BRA `(.L_x_210) ;  /* 0xffffffa000dc7947 */ /* 0x000fea000383ffff */
.L_x_76:
[----:B------:R-:W-:-:S07]  /*9b00*/  MOV R0, UR5 ;  /* 0x0000000500007c02 */ /* 0x000fce0008000f00 */
.L_x_211:
[----:B-1----:R1:W2:Y:S02]  /*9b10*/  SYNCS.PHASECHK.TRANS64.TRYWAIT P0, [R0+URZ], R3 ;  /* 0x00000003000075a7 */ /* 0x0022a400080011ff */
[----:B--2---:R-:W-:Y:S05]  /*9b20*/  @!P0 NANOSLEEP.SYNCS 0x989680 ;  /* 0x009896800000895d */ /* 0x004fea0003900000 */
[----:B------:R-:W2:Y:S02]  /*9b30*/  @!P0 SYNCS.PHASECHK.TRANS64 P0, [R0+URZ], R3 ;  /* 0x00000003000085a7 */ /* 0x000ea400080010ff */
[----:B--2---:R-:W-:Y:S05]  /*9b40*/  @!P0 BRA `(.L_x_211) ;  /* 0xfffffffc00f08947 */ /* 0x004fea000383ffff */
[----:B------:R-:W-:Y:S05]  /*9b50*/  BRA `(.L_x_212) ;  /* 0xffffffa000e87947 */ /* 0x000fea000383ffff */
.L_x_79:
[----:B--2---:R2:W3:Y:S02]  /*9b60*/  SYNCS.PHASECHK.TRANS64.TRYWAIT P0, [R2+URZ+0x2b0], R5 ;  /* 0x0002b005020075a7 */ /* 0x0044e400080011ff */
[----:B---3--:R-:W-:Y:S05]  /*9b70*/  @!P0 NANOSLEEP.SYNCS 0x989680 ;  /* 0x009896800000895d */ /* 0x008fea0003900000 */
[----:B------:R-:W3:Y:S02]  /*9b80*/  @!P0 SYNCS.PHASECHK.TRANS64 P0, [R2+URZ+0x2b0], R5 ;  /* 0x0002b005020085a7 */ /* 0x000ee400080010ff */
[----:B---3--:R-:W-:Y:S05]  /*9b90*/  @!P0 BRA `(.L_x_79) ;  /* 0xfffffffc00f08947 */ /* 0x008fea000383ffff */
[----:B------:R-:W-:Y:S05]  /*9ba0*/  BRA `(.L_x_213) ;  /* 0xffffffa4004c7947 */ /* 0x000fea000383ffff */
.L_x_80:
[----:B------:R-:W-:-:S07]  /*9bb0*/  MOV R2, UR4 ;  /* 0x0000000400027c02 */ /* 0x000fce0008000f00 */
.L_x_214:
[----:B--2---:R2:W3:Y:S02]  /*9bc0*/  SYNCS.PHASECHK.TRANS64.TRYWAIT P0, [R2+URZ+0x260], R5 ;  /* 0x00026005020075a7 */ /* 0x0044e400080011ff */
[----:B---3--:R-:W-:Y:S05]  /*9bd0*/  @!P0 NANOSLEEP.SYNCS 0x989680 ;  /* 0x009896800000895d */ /* 0x008fea0003900000 */
[----:B------:R-:W3:Y:S02]  /*9be0*/  @!P0 SYNCS.PHASECHK.TRANS64 P0, [R2+URZ+0x260], R5 ;  /* 0x00026005020085a7 */ /* 0x000ee400080010ff */
[----:B---3--:R-:W-:Y:S05]  /*9bf0*/  @!P0 BRA `(.L_x_214) ;  /* 0xfffffffc00f08947 */ /* 0x008fea000383ffff */
[----:B------:R-:W-:Y:S05]  /*9c00*/  BRA `(.L_x_215) ;  /* 0xffffffa4005c7947 */ /* 0x000fea000383ffff */
.L_x_81:
[----:B--2---:R2:W3:Y:S02]  /*9c10*/  SYNCS.PHASECHK.TRANS64.TRYWAIT P1, [R2+URZ+0x250], R5 ;  /* 0x00025005020075a7 */ /* 0x0044e400080211ff */
[----:B---3--:R-:W-:Y:S05]  /*9c20*/  @!P1 NANOSLEEP.SYNCS 0x989680 ;  /* 0x009896800000995d */ /* 0x008fea0003900000 */
[----:B------:R-:W3:Y:S02]  /*9c30*/  @!P1 SYNCS.PHASECHK.TRANS64 P1, [R2+URZ+0x250], R5 ;  /* 0x00025005020095a7 */ /* 0x000ee400080210ff */
[----:B---3--:R-:W-:Y:S05]  /*9c40*/  @!P1 BRA `(.L_x_81) ;  /* 0xfffffffc00f09947 */ /* 0x008fea000383ffff */
[----:B------:R-:W-:Y:S05]  /*9c50*/  BRA `(.L_x_216) ;  /* 0xffffffa4008c7947 */ /* 0x000fea000383ffff */
.L_x_84:
[----:B------:R-:W-:-:S07]  /*9c60*/  MOV R0, UR4 ;  /* 0x0000000400007c02 */ /* 0x000fce0008000f00 */
.L_x_217:
[----:B--2---:R2:W3:Y:S02]  /*9c70*/  SYNCS.PHASECHK.TRANS64.TRYWAIT P0, [R0+URZ+0x260], R3 ;  /* 0x00026003000075a7 */ /* 0x0044e400080011ff */
[----:B---3--:R-:W-:Y:S05]  /*9c80*/  @!P0 NANOSLEEP.SYNCS 0x989680 ;  /* 0x009896800000895d */ /* 0x008fea0003900000 */
[----:B------:R-:W3:Y:S02]  /*9c90*/  @!P0 SYNCS.PHASECHK.TRANS64 P0, [R0+URZ+0x260], R3 ;  /* 0x00026003000085a7 */ /* 0x000ee400080010ff */
[----:B---3--:R-:W-:Y:S05]  /*9ca0*/  @!P0 BRA `(.L_x_217) ;  /* 0xfffffffc00f08947 */ /* 0x008fea000383ffff */
[----:B------:R-:W-:Y:S05]  /*9cb0*/  BRA `(.L_x_83) ;  /* 0xffffffa400e07947 */ /* 0x000fea000383ffff */
.L_x_91:
[----:B-1----:R1:W2:Y:S02]  /*9cc0*/  SYNCS.PHASECHK.TRANS64.TRYWAIT P1, [R0+URZ+0x250], R5 ;  /* 0x00025005000075a7 */ /* 0x0022a400080211ff */
[----:B--2---:R-:W-:Y:S05]  /*9cd0*/  @!P1 NANOSLEEP.SYNCS 0x989680 ;  /* 0x009896800000995d */ /* 0x004fea0003900000 */
[----:B------:R-:W2:Y:S02]  /*9ce0*/  @!P1 SYNCS.PHASECHK.TRANS64 P1, [R0+URZ+0x250], R5 ;  /* 0x00025005000095a7 */ /* 0x000ea400080210ff */
[----:B--2---:R-:W-:Y:S05]  /*9cf0*/  @!P1 BRA `(.L_x_91) ;  /* 0xfffffffc00f09947 */ /* 0x004fea000383ffff */
[----:B------:R-:W-:Y:S05]  /*9d00*/  BRA `(.L_x_218) ;  /* 0xffffffac00407947 */ /* 0x000fea000383ffff */
.L_x_92:
[----:B------:R-:W-:-:S07]  /*9d10*/  MOV R3, UR19 ;  /* 0x0000001300037c02 */ /* 0x000fce0008000f00 */
.L_x_219:
[----:B-1----:R1:W2:Y:S02]  /*9d20*/  SYNCS.PHASECHK.TRANS64.TRYWAIT P0, [R3+URZ+0x290], R0 ;  /* 0x00029000030075a7 */ /* 0x0022a400080011ff */
[----:B--2---:R-:W-:Y:S05]  /*9d30*/  @!P0 NANOSLEEP.SYNCS 0x989680 ;  /* 0x009896800000895d */ /* 0x004fea0003900000 */
[----:B------:R-:W2:Y:S02]  /*9d40*/  @!P0 SYNCS.PHASECHK.TRANS64 P0, [R3+URZ+0x290], R0 ;  /* 0x00029000030085a7 */ /* 0x000ea400080010ff */
[----:B--2---:R-:W-:Y:S05]  /*9d50*/  @!P0 BRA `(.L_x_219) ;  /* 0xfffffffc00f08947 */ /* 0x004fea000383ffff */
[----:B------:R-:W-:Y:S05]  /*9d60*/  BRA `(.L_x_220) ;  /* 0xffffffac00747947 */ /* 0x000fea000383ffff */
.L_x_95:
[----:B------:R-:W-:Y:S07]  /*9d70*/  MOV R0, UR6 ;  /* 0x0000000600007c02 */ /* 0x000fee0008000f00 */
.L_x_221:
[----:B-1----:R1:W2:Y:S02]  /*9d80*/  SYNCS.PHASECHK.TRANS64.TRYWAIT P0, [R0+URZ], R3 ;  /* 0x00000003000075a7 */ /* 0x0022a400080011ff */
[----:B--2---:R-:W-:Y:S05]  /*9d90*/  @!P0 NANOSLEEP.SYNCS 0x989680 ;  /* 0x009896800000895d */ /* 0x004fea0003900000 */
[----:B------:R-:W2:Y:S02]  /*9da0*/  @!P0 SYNCS.PHASECHK.TRANS64 P0, [R0+URZ], R3 ;  /* 0x00000003000085a7 */ /* 0x000ea400080010ff */
[----:B--2---:R-:W-:Y:S05]  /*9db0*/  @!P0 BRA `(.L_x_221) ;  /* 0xfffffffc00f08947 */ /* 0x004fea000383ffff */
[----:B------:R-:W-:Y:S05]  /*9dc0*/  BRA `(.L_x_94) ;  /* 0xffffffac00ac7947 */ /* 0x000fea000383ffff */
.L_x_98:
[----:B------:R-:W-:-:S07]  /*9dd0*/  MOV R0, UR4 ;  /* 0x0000000400007c02 */ /* 0x000fce0008000f00 */
.L_x_222:
[----:B--2---:R2:W4:Y:S02]  /*9de0*/  SYNCS.PHASECHK.TRANS64.TRYWAIT P0, [R0+URZ], R3 ;  /* 0x00000003000075a7 */ /* 0x00452400080011ff */
[----:B----4-:R-:W-:Y:S05]  /*9df0*/  @!P0 NANOSLEEP.SYNCS 0x989680 ;  /* 0x009896800000895d */ /* 0x010fea0003900000 */
[----:B------:R-:W4:Y:S02]  /*9e00*/  @!P0 SYNCS.PHASECHK.TRANS64 P0, [R0+URZ], R3 ;  /* 0x00000003000085a7 */ /* 0x000f2400080010ff */
[----:B----4-:R-:W-:Y:S05]  /*9e10*/  @!P0 BRA `(.L_x_222) ;  /* 0xfffffffc00f08947 */ /* 0x010fea000383ffff */
[----:B------:R-:W-:Y:S05]  /*9e20*/  BRA `(.L_x_223) ;  /* 0xffffffb0004c7947 */ /* 0x000fea000383ffff */
.L_x_99:
[----:B------:R-:W-:-:S07]  /*9e30*/  MOV R0, UR5 ;  /* 0x0000000500007c02 */ /* 0x000fce0008000f00 */
.L_x_224:
[----:B-1----:R1:W2:Y:S02]  /*9e40*/  SYNCS.PHASECHK.TRANS64.TRYWAIT P0, [R0+URZ], R3 ;  /* 0x00000003000075a7 */ /* 0x0022a400080011ff */
[----:B--2---:R-:W-:Y:S05]  /*9e50*/  @!P0 NANOSLEEP.SYNCS 0x989680 ;  /* 0x009896800000895d */ /* 0x004fea0003900000 */
[----:B------:R-:W2:Y:S02]  /*9e60*/  @!P0 SYNCS.PHASECHK.TRANS64 P0, [R0+URZ], R3 ;  /* 0x00000003000085a7 */ /* 0x000ea400080010ff */
[----:B--2---:R-:W-:Y:S05]  /*9e70*/  @!P0 BRA `(.L_x_224) ;  /* 0xfffffffc00f08947 */ /* 0x004fea000383ffff */
[----:B------:R-:W-:Y:S05]  /*9e80*/  BRA `(.L_x_225) ;  /* 0xffffffb000587947 */ /* 0x000fea000383ffff */
.L_x_100:
[----:B------:R-:W-:-:S07]  /*9e90*/  MOV R0, UR5 ;  /* 0x0000000500007c02 */ /* 0x000fce0008000f00 */
.L_x_226:
[----:B-1----:R1:W2:Y:S02]  /*9ea0*/  SYNCS.PHASECHK.TRANS64.TRYWAIT P0, [R0+URZ], R3 ;  /* 0x00000003000075a7 */ /* 0x0022a400080011ff */
[----:B--2---:R-:W-:Y:S05]  /*9eb0*/  @!P0 NANOSLEEP.SYNCS 0x989680 ;  /* 0x009896800000895d */ /* 0x004fea0003900000 */
[----:B------:R-:W2:Y:S02]  /*9ec0*/  @!P0 SYNCS.PHASECHK.TRANS64 P0, [R0+URZ], R3 ;  /* 0x00000003000085a7 */ /* 0x000ea400080010ff */
[----:B--2---:R-:W-:Y:S05]  /*9ed0*/  @!P0 BRA `(.L_x_226) ;  /* 0xfffffffc00f08947 */ /* 0x004fea000383ffff */
[----:B------:R-:W-:Y:S05]  /*9ee0*/  BRA `(.L_x_227) ;  /* 0xffffffb000647947 */ /* 0x000fea000383ffff */
.L_x_101:
[----:B------:R-:W-:-:S07]  /*9ef0*/  MOV R0, UR4 ;  /* 0x0000000400007c02 */ /* 0x000fce0008000f00 */
.L_x_228:
[----:B-1----:R1:W2:Y:S02]  /*9f00*/  SYNCS.PHASECHK.TRANS64.TRYWAIT P0, [R0+URZ], R3 ;  /* 0x00000003000075a7 */ /* 0x0022a400080011ff */
[----:B--2---:R-:W-:Y:S05]  /*9f10*/  @!P0 NANOSLEEP.SYNCS 0x989680 ;  /* 0x009896800000895d */ /* 0x004fea0003900000 */
[----:B------:R-:W2:Y:S02]  /*9f20*/  @!P0 SYNCS.PHASECHK.TRANS64 P0, [R0+URZ], R3 ;  /* 0x00000003000085a7 */ /* 0x000ea400080010ff */
[----:B--2---:R-:W-:Y:S05]  /*9f30*/  @!P0 BRA `(.L_x_228) ;  /* 0xfffffffc00f08947 */ /* 0x004fea000383ffff */
[----:B------:R-:W-:Y:S05]  /*9f40*/  BRA `(.L_x_229) ;  /* 0xffffffb000707947 */ /* 0x000fea000383ffff */
.L_x_106:
[----:B--2---:R2:W3:Y:S02]  /*9f50*/  SYNCS.PHASECHK.TRANS64.TRYWAIT P0, [R12+URZ+0x250], R9 ;  /* 0x000250090c0075a7 */ /* 0x0044e400080011ff */
[----:B---3--:R-:W-:Y:S05]  /*9f60*/  @!P0 NANOSLEEP.SYNCS 0x989680 ;  /* 0x009896800000895d */ /* 0x008fea0003900000 */
[----:B------:R-:W3:Y:S02]  /*9f70*/  @!P0 SYNCS.PHASECHK.TRANS64 P0, [R12+URZ+0x250], R9 ;  /* 0x000250090c0085a7 */ /* 0x000ee400080010ff */
[----:B---3--:R-:W-:Y:S05]  /*9f80*/  @!P0 BRA `(.L_x_106) ;  /* 0xfffffffc00f08947 */ /* 0x008fea000383ffff */
[----:B------:R-:W-:Y:S05]  /*9f90*/  BRA `(.L_x_230) ;  /* 0xffffffb400907947 */ /* 0x000fea000383ffff */
.L_x_109:
[----:B------:R-:W-:Y:S07]  /*9fa0*/  MOV R0, UR21 ;  /* 0x0000001500007c02 */ /* 0x000fee0008000f00 */
.L_x_231:
[----:B--2---:R2:W3:Y:S02]  /*9fb0*/  SYNCS.PHASECHK.TRANS64.TRYWAIT P2, [R0+URZ+0x248], R11 ;  /* 0x0002480b000075a7 */ /* 0x0044e400080411ff */
[----:B---3--:R-:W-:Y:S05]  /*9fc0*/  @!P2 NANOSLEEP.SYNCS 0x989680 ;  /* 0x009896800000a95d */ /* 0x008fea0003900000 */
[----:B------:R-:W3:Y:S02]  /*9fd0*/  @!P2 SYNCS.PHASECHK.TRANS64 P2, [R0+URZ+0x248], R11 ;  /* 0x0002480b0000a5a7 */ /* 0x000ee400080410ff */
[----:B---3--:R-:W-:Y:S05]  /*9fe0*/  @!P2 BRA `(.L_x_231) ;  /* 0xfffffffc00f0a947 */ /* 0x008fea000383ffff */
[----:B------:R-:W-:Y:S05]  /*9ff0*/  BRA `(.L_x_108) ;  /* 0xffffffb800f87947 */ /* 0x000fea000383ffff */
.L_x_112:
[----:B--2---:R-:W-:Y:S07]  /*a000*/  MOV R0, UR21 ;  /* 0x0000001500007c02 */ /* 0x004fee0008000f00 */
.L_x_232:
[----:B--2---:R2:W3:Y:S02]  /*a010*/  SYNCS.PHASECHK.TRANS64.TRYWAIT P0, [R0+URZ+0x230], R9 ;  /* 0x00023009000075a7 */ /* 0x0044e400080011ff */
[----:B---3--:R-:W-:Y:S05]  /*a020*/  @!P0 NANOSLEEP.SYNCS 0x989680 ;  /* 0x009896800000895d */ /* 0x008fea0003900000 */
[----:B------:R-:W3:Y:S02]  /*a030*/  @!P0 SYNCS.PHASECHK.TRANS64 P0, [R0+URZ+0x230], R9 ;  /* 0x00023009000085a7 */ /* 0x000ee400080010ff */
[----:B---3--:R-:W-:Y:S05]  /*a040*/  @!P0 BRA `(.L_x_232) ;  /* 0xfffffffc00f08947 */ /* 0x008fea000383ffff */
[----:B------:R-:W-:Y:S05]  /*a050*/  BRA `(.L_x_233) ;  /* 0xffffffbc00547947 */ /* 0x000fea000383ffff */
.L_x_113:
[----:B------:R-:W-:Y:S07]  /*a060*/  MOV R0, UR21 ;  /* 0x0000001500007c02 */ /* 0x000fee0008000f00 */
.L_x_234:
[----:B--2---:R2:W3:Y:S02]  /*a070*/  SYNCS.PHASECHK.TRANS64.TRYWAIT P0, [R0+URZ+0x238], R9 ;  /* 0x00023809000075a7 */ /* 0x0044e400080011ff */
[----:B---3--:R-:W-:Y:S05]  /*a080*/  @!P0 NANOSLEEP.SYNCS 0x989680 ;  /* 0x009896800000895d */ /* 0x008fea0003900000 */
[----:B------:R-:W3:Y:S02]  /*a090*/  @!P0 SYNCS.PHASECHK.TRANS64 P0, [R0+URZ+0x238], R9 ;  /* 0x00023809000085a7 */ /* 0x000ee400080010ff */
[----:B---3--:R-:W-:Y:S05]  /*a0a0*/  @!P0 BRA `(.L_x_234) ;  /* 0xfffffffc00f08947 */ /* 0x008fea000383ffff */
[----:B------:R-:W-:Y:S05]  /*a0b0*/  BRA `(.L_x_235) ;  /* 0xffffffbc008c7947 */ /* 0x000fea000383ffff */
.L_x_115:
[----:B------:R-:W-:-:S07]  /*a0c0*/  MOV R0, UR21 ;  /* 0x0000001500007c02 */ /* 0x000fce0008000f00 */
.L_x_236:
[----:B---3--:R3:W4:Y:S02]  /*a0d0*/  SYNCS.PHASECHK.TRANS64.TRYWAIT P0, [R0+URZ+0x230], R3 ;  /* 0x00023003000075a7 */ /* 0x00872400080011ff */
[----:B----4-:R-:W-:Y:S05]  /*a0e0*/  @!P0 NANOSLEEP.SYNCS 0x989680 ;  /* 0x009896800000895d */ /* 0x010fea0003900000 */
[----:B------:R-:W4:Y:S02]  /*a0f0*/  @!P0 SYNCS.PHASECHK.TRANS64 P0, [R0+URZ+0x230], R3 ;  /* 0x00023003000085a7 */ /* 0x000f2400080010ff */
[----:B----4-:R-:W-:Y:S05]  /*a100*/  @!P0 BRA `(.L_x_236) ;  /* 0xfffffffc00f08947 */ /* 0x010fea000383ffff */
[----:B------:R-:W-:Y:S05]  /*a110*/  BRA `(.L_x_237) ;  /* 0xffffffbc00fc7947 */ /* 0x000fea000383ffff */
.L_x_117:
[----:B--2---:R2:W3:Y:S02]  /*a120*/  SYNCS.PHASECHK.TRANS64.TRYWAIT P0, [R3+URZ+0x250], R0 ;  /* 0x00025000030075a7 */ /* 0x0044e400080011ff */
[----:B---3--:R-:W-:Y:S05]  /*a130*/  @!P0 NANOSLEEP.SYNCS 0x989680 ;  /* 0x009896800000895d */ /* 0x008fea0003900000 */
[----:B------:R-:W3:Y:S02]  /*a140*/  @!P0 SYNCS.PHASECHK.TRANS64 P0, [R3+URZ+0x250], R0 ;  /* 0x00025000030085a7 */ /* 0x000ee400080010ff */
[----:B---3--:R-:W-:Y:S05]  /*a150*/  @!P0 BRA `(.L_x_117) ;  /* 0xfffffffc00f08947 */ /* 0x008fea000383ffff */
[----:B------:R-:W-:Y:S05]  /*a160*/  BRA `(.L_x_238) ;  /* 0xffffffc000c87947 */ /* 0x000fea000383ffff */
.L_x_128:
[----:B--2---:R2:W1:Y:S02]  /*a170*/  SYNCS.PHASECHK.TRANS64.TRYWAIT P1, [R2+URZ+0x220], R3 ;  /* 0x00022003020075a7 */ /* 0x00446400080211ff */
[----:B-1----:R-:W-:Y:S05]  /*a180*/  @!P1 NANOSLEEP.SYNCS 0x989680 ;  /* 0x009896800000995d */ /* 0x002fea0003900000 */
[----:B------:R-:W1:Y:S02]  /*a190*/  @!P1 SYNCS.PHASECHK.TRANS64 P1, [R2+URZ+0x220], R3 ;  /* 0x00022003020095a7 */ /* 0x000e6400080210ff */
[----:B-1----:R-:W-:Y:S05]  /*a1a0*/  @!P1 BRA `(.L_x_128) ;  /* 0xfffffffc00f09947 */ /* 0x002fea000383ffff */
[----:B------:R-:W-:Y:S05]  /*a1b0*/  BRA `(.L_x_127) ;  /* 0xffffffd0002c7947 */ /* 0x000fea000383ffff */
.L_x_130:
[----:B-1----:R1:W3:Y:S02]  /*a1c0*/  SYNCS.PHASECHK.TRANS64.TRYWAIT P0, [R99+URZ+0x270], R4 ;  /* 0x00027004630075a7 */ /* 0x0022e400080011ff */
[----:B---3--:R-:W-:Y:S05]  /*a1d0*/  @!P0 NANOSLEEP.SYNCS 0x989680 ;  /* 0x009896800000895d */ /* 0x008fea0003900000 */
[----:B------:R-:W3:Y:S02]  /*a1e0*/  @!P0 SYNCS.PHASECHK.TRANS64 P0, [R99+URZ+0x270], R4 ;  /* 0x00027004630085a7 */ /* 0x000ee400080010ff */
[----:B---3--:R-:W-:Y:S05]  /*a1f0*/  @!P0 BRA `(.L_x_130) ;  /* 0xfffffffc00f08947 */ /* 0x008fea000383ffff */
[----:B------:R-:W-:Y:S05]  /*a200*/  BRA `(.L_x_129) ;  /* 0xffffffd0007c7947 */ /* 0x000fea000383ffff */
.L_x_138:
[----:B---3--:R3:W4:Y:S02]  /*a210*/  SYNCS.PHASECHK.TRANS64.TRYWAIT P0, [R112+URZ+0x220], R3 ;  /* 0x00022003700075a7 */ /* 0x00872400080011ff */
[----:B----4-:R-:W-:Y:S05]  /*a220*/  @!P0 NANOSLEEP.SYNCS 0x989680 ;  /* 0x009896800000895d */ /* 0x010fea0003900000 */
[----:B------:R-:W4:Y:S02]  /*a230*/  @!P0 SYNCS.PHASECHK.TRANS64 P0, [R112+URZ+0x220], R3 ;  /* 0x00022003700085a7 */ /* 0x000f2400080010ff */
[----:B----4-:R-:W-:Y:S05]  /*a240*/  @!P0 BRA `(.L_x_138) ;  /* 0xfffffffc00f08947 */ /* 0x010fea000383ffff */
[----:B------:R-:W-:Y:S05]  /*a250*/  BRA `(.L_x_137) ;  /* 0xffffffdc00707947 */ /* 0x000fea000383ffff */
        .weak           $__internal_0_$__cuda_sm10x_tcgen05_guardrail_trap_col_being_dealloced_not_returned_by_alloc
        .type           $__internal_0_$__cuda_sm10x_tcgen05_guardrail_trap_col_being_dealloced_not_returned_by_alloc,@function
        .size           $__internal_0_$__cuda_sm10x_tcgen05_guardrail_trap_col_being_dealloced_not_returned_by_alloc,($__internal_1_$__cuda_sm10x_tcgen05_guardrail_trap_phase_invalid_during_alloc - $__internal_0_$__cuda_sm10x_tcgen05_guardrail_trap_col_being_dealloced_not_returned_by_alloc)
$__internal_0_$__cuda_sm10x_tcgen05_guardrail_trap_col_being_dealloced_not_returned_by_alloc:
[----:B------:R-:W-:Y:S05]  /*a260*/  BPT.TRAP 0x1 ;  /* 0x000000040000795c */ /* 0x000fea0000300000 */
[----:B------:R-:W-:-:S04]  /*a270*/  HFMA2 R3, -RZ, RZ, 0, 0 ;  /* 0x00000000ff037431 */ /* 0x000fc800000001ff */
[----:B------:R-:W-:Y:S05]  /*a280*/  RET.REL.NODEC R2 `(_ZN7cutlass13device_kernelINS_4gemm6kernel13GemmUniversalIN4cute5tupleIJiiiiEEENS1_10collective13CollectiveMmaINS1_35MainloopSm100TmaUmmaWarpSpecializedILi34ELi2ELi4ENS5_IJNS4_1CILi2EEENSA_ILi4EEENSA_ILi1EEEEEEEENS5_IJNSA_ILi64EEENSA_ILi128EEENSA_ILi32EEEEEENS_12float_e4m3_tENS5_IJlSD_lEEESK_SL_NS4_8TiledMMAINS4_8MMA_AtomIJNS4_10MMA_TraitsINS4_19SM100_MMA_F8F6F4_SSEJSK_SK_fSG_SH_NS4_17integral_constantINS4_4UMMA5MajorELSS_0EEEST_NSQ_INSR_7ScaleInELSU_0EEESV_EEEEEENS4_6LayoutINS5_IJSD_SD_SD_EEENS5_IJNSA_ILi0EEES10_S10_EEEEENS5_IJNS4_10UnderscoreES13_S13_EEEEENS4_23SM90_TMA_LOAD_MULTICASTENS4_14ComposedLayoutINS4_7SwizzleILi1ELi4ELi3EEENS4_18smem_ptr_flag_bitsILi8EEENSY_INS5_IJNSA_ILi8EEESI_EEENS5_IJSI_SD_EEEEEEEvNS4_8identityES16_S1G_vS1H_EENS_8epilogue10collective18CollectiveEpilogueINS1J_23Sm100TmaWarpSpecializedILi2ELi2ELi32ELb0ELb0EEEJSJ_NS5_IJNSY_ISG_SD_EES1O_EEESK_SL_SK_SL_NS1J_6fusion15FusionCallbacksIS1N_NS1Q_17LinearCombinationISK_fSK_fLNS_15FloatRoundStyleE2EEESJ_S1P_JEEENS4_5SM1004TMEM4LOAD26SM100_TMEM_LOAD_16dp32b32xENS4_13SM90_TMA_LOADENS17_INS18_ILi2ELi4ELi3EEES1B_NSY_INS5_IJS1C_SG_EEENS5_IJSG_SD_EEEEEEENS4_39AutoVectorizingCopyWithAssumedAlignmentILi128EEENS4_14SM90_TMA_STOREES25_S27_S27_EEEvvEEEEvNT_6ParamsE) ;  /* 0xffffff5c025c7950 */ /* 0x000fea0003c3ffff */
        .weak           $__internal_1_$__cuda_sm10x_tcgen05_guardrail_trap_phase_invalid_during_alloc
        .type           $__internal_1_$__cuda_sm10x_tcgen05_guardrail_trap_phase_invalid_during_alloc,@function
        .size           $__internal_1_$__cuda_sm10x_tcgen05_guardrail_trap_phase_invalid_during_alloc,($__internal_2_$__cuda_sm10x_tcgen05_guardrail_trap_unallocated_columns_being_dealloced - $__internal_1_$__cuda_sm10x_tcgen05_guardrail_trap_phase_invalid_during_alloc)
$__internal_1_$__cuda_sm10x_tcgen05_guardrail_trap_phase_invalid_during_alloc:
[----:B------:R-:W-:Y:S05]  /*a290*/  BPT.TRAP 0x1 ;  /* 0x000000040000795c */ /* 0x000fea0000300000 */
[----:B------:R-:W-:-:S04]  /*a2a0*/  MOV R5, 0x0 ;  /* 0x0000000000057802 */ /* 0x000fc80000000f00 */
[----:B------:R-:W-:Y:S05]  /*a2b0*/  RET.REL.NODEC R4 `(_ZN7cutlass13device_kernelINS_4gemm6kernel13GemmUniversalIN4cute5tupleIJiiiiEEENS1_10collective13CollectiveMmaINS1_35MainloopSm100TmaUmmaWarpSpecializedILi34ELi2ELi4ENS5_IJNS4_1CILi2EEENSA_ILi4EEENSA_ILi1EEEEEEEENS5_IJNSA_ILi64EEENSA_ILi128EEENSA_ILi32EEEEEENS_12float_e4m3_tENS5_IJlSD_lEEESK_SL_NS4_8TiledMMAINS4_8MMA_AtomIJNS4_10MMA_TraitsINS4_19SM100_MMA_F8F6F4_SSEJSK_SK_fSG_SH_NS4_17integral_constantINS4_4UMMA5MajorELSS_0EEEST_NSQ_INSR_7ScaleInELSU_0EEESV_EEEEEENS4_6LayoutINS5_IJSD_SD_SD_EEENS5_IJNSA_ILi0EEES10_S10_EEEEENS5_IJNS4_10UnderscoreES13_S13_EEEEENS4_23SM90_TMA_LOAD_MULTICASTENS4_14ComposedLayoutINS4_7SwizzleILi1ELi4ELi3EEENS4_18smem_ptr_flag_bitsILi8EEENSY_INS5_IJNSA_ILi8EEESI_EEENS5_IJSI_SD_EEEEEEEvNS4_8identityES16_S1G_vS1H_EENS_8epilogue10collective18CollectiveEpilogueINS1J_23Sm100TmaWarpSpecializedILi2ELi2ELi32ELb0ELb0EEEJSJ_NS5_IJNSY_ISG_SD_EES1O_EEESK_SL_SK_SL_NS1J_6fusion15FusionCallbacksIS1N_NS1Q_17LinearCombinationISK_fSK_fLNS_15FloatRoundStyleE2EEESJ_S1P_JEEENS4_5SM1004TMEM4LOAD26SM100_TMEM_LOAD_16dp32b32xENS4_13SM90_TMA_LOADENS17_INS18_ILi2ELi4ELi3EEES1B_NSY_INS5_IJS1C_SG_EEENS5_IJSG_SD_EEEEEEENS4_39AutoVectorizingCopyWithAssumedAlignmentILi128EEENS4_14SM90_TMA_STOREES25_S27_S27_EEEvvEEEEvNT_6ParamsE) ;  /* 0xffffff5c04507950 */ /* 0x000fea0003c3ffff */
        .weak           $__internal_2_$__cuda_sm10x_tcgen05_guardrail_trap_unallocated_columns_being_dealloced
        .type           $__internal_2_$__cuda_sm10x_tcgen05_guardrail_trap_unallocated_columns_being_dealloced,@function
        .size           $__internal_2_$__cuda_sm10x_tcgen05_guardrail_trap_unallocated_columns_being_dealloced,(.L_x_240 - $__internal_2_$__cuda_sm10x_tcgen05_guardrail_trap_unallocated_columns_being_dealloced)
$__internal_2_$__cuda_sm10x_tcgen05_guardrail_trap_unallocated_columns_being_dealloced:
[----:B------:R-:W-:Y:S05]  /*a2c0*/  BPT.TRAP 0x1 ;  /* 0x000000040000795c */ /* 0x000fea0000300000 */
[----:B------:R-:W-:-:S04]  /*a2d0*/  HFMA2 R3, -RZ, RZ, 0, 0 ;  /* 0x00000000ff037431 */ /* 0x000fc800000001ff */
[----:B------:R-:W-:Y:S05]  /*a2e0*/  RET.REL.NODEC R2 `(_ZN7cutlass13device_kernelINS_4gemm6kernel13GemmUniversalIN4cute5tupleIJiiiiEEENS1_10collective13CollectiveMmaINS1_35MainloopSm100TmaUmmaWarpSpecializedILi34ELi2ELi4ENS5_IJNS4_1CILi2EEENSA_ILi4EEENSA_ILi1EEEEEEEENS5_IJNSA_ILi64EEENSA_ILi128EEENSA_ILi32EEEEEENS_12float_e4m3_tENS5_IJlSD_lEEESK_SL_NS4_8TiledMMAINS4_8MMA_AtomIJNS4_10MMA_TraitsINS4_19SM100_MMA_F8F6F4_SSEJSK_SK_fSG_SH_NS4_17integral_constantINS4_4UMMA5MajorELSS_0EEEST_NSQ_INSR_7ScaleInELSU_0EEESV_EEEEEENS4_6LayoutINS5_IJSD_SD_SD_EEENS5_IJNSA_ILi0EEES10_S10_EEEEENS5_IJNS4_10UnderscoreES13_S13_EEEEENS4_23SM90_TMA_LOAD_MULTICASTENS4_14ComposedLayoutINS4_7SwizzleILi1ELi4ELi3EEENS4_18smem_ptr_flag_bitsILi8EEENSY_INS5_IJNSA_ILi8EEESI_EEENS5_IJSI_SD_EEEEEEEvNS4_8identityES16_S1G_vS1H_EENS_8epilogue10collective18CollectiveEpilogueINS1J_23Sm100TmaWarpSpecializedILi2ELi2ELi32ELb0ELb0EEEJSJ_NS5_IJNSY_ISG_SD_EES1O_EEESK_SL_SK_SL_NS1J_6fusion15FusionCallbacksIS1N_NS1Q_17LinearCombinationISK_fSK_fLNS_15FloatRoundStyleE2EEESJ_S1P_JEEENS4_5SM1004TMEM4LOAD26SM100_TMEM_LOAD_16dp32b32xENS4_13SM90_TMA_LOADENS17_INS18_ILi2ELi4ELi3EEES1B_NSY_INS5_IJS1C_SG_EEENS5_IJSG_SD_EEEEEEENS4_39AutoVectorizingCopyWithAssumedAlignmentILi128EEENS4_14SM90_TMA_STOREES25_S27_S27_EEEvvEEEEvNT_6ParamsE) ;  /* 0xffffff5c02447950 */ /* 0x000fea0003c3ffff */
.L_x_239:
[----:B------:R-:W-:-:S00]  /*a2f0*/  BRA `(.L_x_239) ;  /* 0xfffffffc00fc7947 */ /* 0x000fc0000383ffff */
[----:B------:R-:W-:-:S00]  /*a300*/  NOP ;  /* 0x0000000000007918 */ /* 0x000fc00000000000 */
[----:B------:R-:W-:-:S00]  /*a310*/  NOP ;  /* 0x0000000000007918 */ /* 0x000fc00000000000 */
[----:B------:R-:W-:-:S00]  /*a320*/  NOP ;  /* 0x0000000000007918 */ /* 0x000fc00000000000 */
[----:B------:R-:W-:-:S00]  /*a330*/  NOP ;  /* 0x0000000000007918 */ /* 0x000fc00000000000 */
[----:B------:R-:W-:-:S00]  /*a340*/  NOP ;  /* 0x0000000000007918 */ /* 0x000fc00000000000 */
[----:B------:R-:W-:-:S00]  /*a350*/  NOP ;  /* 0x0000000000007918 */ /* 0x000fc00000000000 */
[----:B------:R-:W-:-:S00]  /*a360*/  NOP ;  /* 0x0000000000007918 */ /* 0x000fc00000000000 */
[----:B------:R-:W-:-:S00]  /*a370*/  NOP ;  /* 0x0000000000007918 */ /* 0x000fc00000000000 */
.L_x_240:


//--------------------- .nv.global.init           --------------------------
	.section	.nv.global.init,"aw",@progbits
.nv.global.init:
	.type		$str$27,@object
	.size		$str$27,($str$28 - $str$27)
$str$27:
        /*0000*/ 	.byte	0x28, 0x61, 0x64, 0x64, 0x72, 0x65, 0x73, 0x73, 0x20, 0x26, 0x20, 0x6d, 0x61, 0x73, 0x6b, 0x29
        /*0010*/ 	.byte	0x20, 0x3d, 0x3d, 0x20, 0x30, 0x00
	.type		$str$28,@object
	.size		$str$28,($str$26 - $str$28)
$str$28:
        /*0016*/ 	.byte	0x2f, 0x74, 0x6d, 0x70, 0x2f, 0x63, 0x75, 0x74, 0x6c, 0x61, 0x73, 0x73, 0x5f, 0x73, 0x77, 0x65
        /*0026*/ 	.byte	0x65, 0x70, 0x5f, 0x73, 0x72, 0x63, 0x2f, 0x69, 0x6e, 0x63, 0x6c, 0x75, 0x64, 0x65, 0x2f, 0x63
        /*0036*/ 	.byte	0x75, 0x74, 0x65, 0x2f, 0x70, 0x6f, 0x69, 0x6e, 0x74, 0x65, 0x72, 0x5f, 0x66, 0x6c, 0x61, 0x67
        /*0046*/ 	.byte	0x67, 0x65, 0x64, 0x2e, 0x68, 0x70, 0x70, 0x00
	.type		$str$26,@object
	.size		$str$26,($str$25 - $str$26)
$str$26:
        /*004e*/ 	.byte	0x2f, 0x74, 0x6d, 0x70, 0x2f, 0x63, 0x75, 0x74, 0x6c, 0x61, 0x73, 0x73, 0x5f, 0x73, 0x77, 0x65
        /*005e*/ 	.byte	0x65, 0x70, 0x5f, 0x73, 0x72, 0x63, 0x2f, 0x69, 0x6e, 0x63, 0x6c, 0x75, 0x64, 0x65, 0x2f, 0x63
        /*006e*/ 	.byte	0x75, 0x74, 0x65, 0x2f, 0x61, 0x74, 0x6f, 0x6d, 0x2f, 0x63, 0x6f, 0x70, 0x79, 0x5f, 0x74, 0x72
        /*007e*/ 	.byte	0x61, 0x69, 0x74, 0x73, 0x5f, 0x73, 0x6d, 0x31, 0x30, 0x30, 0x2e, 0x68, 0x70, 0x70, 0x00
	.type		$str$25,@object
	.size		$str$25,(__unnamed_1 - $str$25)
$str$25:
        /*008d*/ 	.byte	0x28, 0x28, 0x75, 0x69, 0x6e, 0x74, 0x33, 0x32, 0x5f, 0x74, 0x28, 0x74, 0x68, 0x72, 0x65, 0x61
        /*009d*/ 	.byte	0x64, 0x49, 0x64, 0x78, 0x2e, 0x78, 0x29, 0x20, 0x2f, 0x20, 0x33, 0x32, 0x29, 0x20, 0x25, 0x20
        /*00ad*/ 	.byte	0x34, 0x29, 0x20, 0x3d, 0x3d, 0x20, 0x28, 0x28, 0x28, 0x74, 0x6d, 0x65, 0x6d, 0x5f, 0x61, 0x64
        /*00bd*/ 	.byte	0x64, 0x72, 0x20, 0x3e, 0x3e, 0x20, 0x31, 0x36, 0x29, 0x20, 0x2f, 0x20, 0x33, 0x32, 0x29, 0x20
        /*00cd*/ 	.byte	0x25, 0x20, 0x34, 0x29, 0x00
	.type		__unnamed_1,@object
	.size		__unnamed_1,(__unnamed_2 - __unnamed_1)
__unnamed_1:
        /*00d2*/ 	.byte	0x61, 0x75, 0x74, 0x6f, 0x20, 0x63, 0x75, 0x74, 0x65, 0x3a, 0x3a, 0x61, 0x73, 0x5f, 0x70, 0x6f
        /* <DEDUP_REMOVED lines=24> */
        /*0262*/ 	.byte	0x3c, 0x34, 0x30, 0x39, 0x36, 0x3e, 0x3e, 0x3e, 0x3e, 0x5d, 0x00
	.type		__unnamed_2,@object
	.size		__unnamed_2,(.L_2 - __unnamed_2)
__unnamed_2:
        /* <DEDUP_REMOVED lines=40> */
        /*04ed*/ 	.byte	0x74, 0x65, 0x3a, 0x3a, 0x43, 0x3c, 0x30, 0x3e, 0x3e, 0x3e, 0x3e, 0x5d, 0x00
.L_2:


//--------------------- .nv.shared._ZN7cutlass13device_kernelINS_4gemm6kernel13GemmUniversalIN4cute5tupleIJiiiiEEENS1_10collective13CollectiveMmaINS1_35MainloopSm100TmaUmmaWarpSpecializedILi34ELi2ELi4ENS5_IJNS4_1CILi2EEENSA_ILi4EEENSA_ILi1EEEEEEEENS5_IJNSA_ILi64EEENSA_ILi128EEENSA_ILi32EEEEEENS_12float_e4m3_tENS5_IJlSD_lEEESK_SL_NS4_8TiledMMAINS4_8MMA_AtomIJNS4_10MMA_TraitsINS4_19SM100_MMA_F8F6F4_SSEJSK_SK_fSG_SH_NS4_17integral_constantINS4_4UMMA5MajorELSS_0EEEST_NSQ_INSR_7ScaleInELSU_0EEESV_EEEEEENS4_6LayoutINS5_IJSD_SD_SD_EEENS5_IJNSA_ILi0EEES10_S10_EEEEENS5_IJNS4_10UnderscoreES13_S13_EEEEENS4_23SM90_TMA_LOAD_MULTICASTENS4_14ComposedLayoutINS4_7SwizzleILi1ELi4ELi3EEENS4_18smem_ptr_flag_bitsILi8EEENSY_INS5_IJNSA_ILi8EEESI_EEENS5_IJSI_SD_EEEEEEEvNS4_8identityES16_S1G_vS1H_EENS_8epilogue10collective18CollectiveEpilogueINS1J_23Sm100TmaWarpSpecializedILi2ELi2ELi32ELb0ELb0EEEJSJ_NS5_IJNSY_ISG_SD_EES1O_EEESK_SL_SK_SL_NS1J_6fusion15FusionCallbacksIS1N_NS1Q_17LinearCombinationISK_fSK_fLNS_15FloatRoundStyleE2EEESJ_S1P_JEEENS4_5SM1004TMEM4LOAD26SM100_TMEM_LOAD_16dp32b32xENS4_13SM90_TMA_LOADENS17_INS18_ILi2ELi4ELi3EEES1B_NSY_INS5_IJS1C_SG_EEENS5_IJSG_SD_EEEEEEENS4_39AutoVectorizingCopyWithAssumedAlignmentILi128EEENS4_14SM90_TMA_STOREES25_S27_S27_EEEvvEEEEvNT_6ParamsE --------------------------
	.section	.nv.shared._ZN7cutlass13device_kernelINS_4gemm6kernel13GemmUniversalIN4cute5tupleIJiiiiEEENS1_10collective13CollectiveMmaINS1_35MainloopSm100TmaUmmaWarpSpecializedILi34ELi2ELi4ENS5_IJNS4_1CILi2EEENSA_ILi4EEENSA_ILi1EEEEEEEENS5_IJNSA_ILi64EEENSA_ILi128EEENSA_ILi32EEEEEENS_12float_e4m3_tENS5_IJlSD_lEEESK_SL_NS4_8TiledMMAINS4_8MMA_AtomIJNS4_10MMA_TraitsINS4_19SM100_MMA_F8F6F4_SSEJSK_SK_fSG_SH_NS4_17integral_constantINS4_4UMMA5MajorELSS_0EEEST_NSQ_INSR_7ScaleInELSU_0EEESV_EEEEEENS4_6LayoutINS5_IJSD_SD_SD_EEENS5_IJNSA_ILi0EEES10_S10_EEEEENS5_IJNS4_10UnderscoreES13_S13_EEEEENS4_23SM90_TMA_LOAD_MULTICASTENS4_14ComposedLayoutINS4_7SwizzleILi1ELi4ELi3EEENS4_18smem_ptr_flag_bitsILi8EEENSY_INS5_IJNSA_ILi8EEESI_EEENS5_IJSI_SD_EEEEEEEvNS4_8identityES16_S1G_vS1H_EENS_8epilogue10collective18CollectiveEpilogueINS1J_23Sm100TmaWarpSpecializedILi2ELi2ELi32ELb0ELb0EEEJSJ_NS5_IJNSY_ISG_SD_EES1O_EEESK_SL_SK_SL_NS1J_6fusion15FusionCallbacksIS1N_NS1Q_17LinearCombinationISK_fSK_fLNS_15FloatRoundStyleE2EEESJ_S1P_JEEENS4_5SM1004TMEM4LOAD26SM100_TMEM_LOAD_16dp32b32xENS4_13SM90_TMA_LOADENS17_INS18_ILi2ELi4ELi3EEES1B_NSY_INS5_IJS1C_SG_EEENS5_IJSG_SD_EEEEEEENS4_39AutoVectorizingCopyWithAssumedAlignmentILi128EEENS4_14SM90_TMA_STOREES25_S27_S27_EEEvvEEEEvNT_6ParamsE,"aw",@nobits
	.sectionflags	@""
	.align	16
	.zero		1024


//--------------------- .nv.shared.reserved.0     --------------------------
	.section	.nv.shared.reserved.0,"aw",@nobits
	.weak		__nv_reservedSMEM_offset_0_alias
	.size		__nv_reservedSMEM_offset_0_alias, 0, 64
	.other		__nv_reservedSMEM_offset_0_alias,@"STO_CUDA_RESERVED_SHARED STV_DEFAULT"
__nv_reservedSMEM_offset_0_alias:
	.zero		0
.nv.shared.reserved.0:
	.zero		64
	.weak		__nv_reservedSMEM_tcgen05_partition
	.type		__nv_reservedSMEM_tcgen05_partition,@object
	.size		__nv_reservedSMEM_tcgen05_partition,(.L_0 - __nv_reservedSMEM_tcgen05_partition)
__nv_reservedSMEM_tcgen05_partition:
	.zero		32
.L_0:


//--------------------- .nv.global                --------------------------
	.section	.nv.global,"aw",@nobits
.nv.global:
	.type		_ZN40_INTERNAL_2c6fe26d_4_k_cu_ca3d00c7_289424cute1_E,@object
	.size		_ZN40_INTERNAL_2c6fe26d_4_k_cu_ca3d00c7_289424cute1_E,(_ZN40_INTERNAL_2c6fe26d_4_k_cu_ca3d00c7_289424cuda3std3__45__cpo6cbeginE - _ZN40_INTERNAL_2c6fe26d_4_k_cu_ca3d00c7_289424cute1_E)
_ZN40_INTERNAL_2c6fe26d_4_k_cu_ca3d00c7_289424cute1_E:
	.zero		1
	.type		_ZN40_INTERNAL_2c6fe26d_4_k_cu_ca3d00c7_289424cuda3std3__45__cpo6cbeginE,@object
	.size		_ZN40_INTERNAL_2c6fe26d_4_k_cu_ca3d00c7_289424cuda3std3__45__cpo6cbeginE,(_ZN40_INTERNAL_2c6fe26d_4_k_cu_ca3d00c7_289424cuda3std3__48in_placeE - _ZN40_INTERNAL_2c6fe26d_4_k_cu_ca3d00c7_289424cuda3std3__45__cpo6cbeginE)
_ZN40_INTERNAL_2c6fe26d_4_k_cu_ca3d00c7_289424cuda3std3__45__cpo6cbeginE:
	.zero		1
	.type		_ZN40_INTERNAL_2c6fe26d_4_k_cu_ca3d00c7_289424cuda3std3__48in_placeE,@object
	.size		_ZN40_INTERNAL_2c6fe26d_4_k_cu_ca3d00c7_289424cuda3std3__48in_placeE,(_ZN40_INTERNAL_2c6fe26d_4_k_cu_ca3d00c7_289424cuda3std6ranges3__45__cpo9iter_moveE - _ZN40_INTERNAL_2c6fe26d_4_k_cu_ca3d00c7_289424cuda3std3__48in_placeE)
_ZN40_INTERNAL_2c6fe26d_4_k_cu_ca3d00c7_289424cuda3std3__48in_placeE:
	.zero		1
	.type		_ZN40_INTERNAL_2c6fe26d_4_k_cu_ca3d00c7_289424cuda3std6ranges3__45__cpo9iter_moveE,@object
	.size		_ZN40_INTERNAL_2c6fe26d_4_k_cu_ca3d00c7_289424cuda3std6ranges3__45__cpo9iter_moveE,(_ZN40_INTERNAL_2c6fe26d_4_k_cu_ca3d00c7_289424cuda3std3__45__cpo5beginE - _ZN40_INTERNAL_2c6fe26d_4_k_cu_ca3d00c7_289424cuda3std6ranges3__45__cpo9iter_moveE)
_ZN40_INTERNAL_2c6fe26d_4_k_cu_ca3d00c7_289424cuda3std6ranges3__45__cpo9iter_moveE:
	.zero		1
	.type		_ZN40_INTERNAL_2c6fe26d_4_k_cu_ca3d00c7_289424cuda3std3__45__cpo5beginE,@object
	.size		_ZN40_INTERNAL_2c6fe26d_4_k_cu_ca3d00c7_289424cuda3std3__45__cpo5beginE,(_ZN40_INTERNAL_2c6fe26d_4_k_cu_ca3d00c7_289424cuda3std3__442_GLOBAL__N__2c6fe26d_4_k_cu_ca3d00c7_289426ignoreE - _ZN40_INTERNAL_2c6fe26d_4_k_cu_ca3d00c7_289424cuda3std3__45__cpo5beginE)
_ZN40_INTERNAL_2c6fe26d_4_k_cu_ca3d00c7_289424cuda3std3__45__cpo5beginE:
	.zero		1
	.type		_ZN40_INTERNAL_2c6fe26d_4_k_cu_ca3d00c7_289424cuda3std3__442_GLOBAL__N__2c6fe26d_4_k_cu_ca3d00c7_289426ignoreE,@object
	.size		_ZN40_INTERNAL_2c6fe26d_4_k_cu_ca3d00c7_289424cuda3std3__442_GLOBAL__N__2c6fe26d_4_k_cu_ca3d00c7_289426ignoreE,(_ZN40_INTERNAL_2c6fe26d_4_k_cu_ca3d00c7_289424cute7productE - _ZN40_INTERNAL_2c6fe26d_4_k_cu_ca3d00c7_289424cuda3std3__442_GLOBAL__N__2c6fe26d_4_k_cu_ca3d00c7_289426ignoreE)
_ZN40_INTERNAL_2c6fe26d_4_k_cu_ca3d00c7_289424cuda3std3__442_GLOBAL__N__2c6fe26d_4_k_cu_ca3d00c7_289426ignoreE:
	.zero		1
	.type		_ZN40_INTERNAL_2c6fe26d_4_k_cu_ca3d00c7_289424cute7productE,@object
	.size		_ZN40_INTERNAL_2c6fe26d_4_k_cu_ca3d00c7_289424cute7productE,(_ZN40_INTERNAL_2c6fe26d_4_k_cu_ca3d00c7_289424cuda3std3__45__cpo3endE - _ZN40_INTERNAL_2c6fe26d_4_k_cu_ca3d00c7_289424cute7productE)
_ZN40_INTERNAL_2c6fe26d_4_k_cu_ca3d00c7_289424cute7productE:
	.zero		1
	.type		_ZN40_INTERNAL_2c6fe26d_4_k_cu_ca3d00c7_289424cuda3std3__45__cpo3endE,@object
	.size		_ZN40_INTERNAL_2c6fe26d_4_k_cu_ca3d00c7_289424cuda3std3__45__cpo3endE,(_ZN40_INTERNAL_2c6fe26d_4_k_cu_ca3d00c7_289424cuda3std3__419piecewise_constructE - _ZN40_INTERNAL_2c6fe26d_4_k_cu_ca3d00c7_289424cuda3std3__45__cpo3endE)
_ZN40_INTERNAL_2c6fe26d_4_k_cu_ca3d00c7_289424cuda3std3__45__cpo3endE:
	.zero		1
	.type		_ZN40_INTERNAL_2c6fe26d_4_k_cu_ca3d00c7_289424cuda3std3__419piecewise_constructE,@object
	.size		_ZN40_INTERNAL_2c6fe26d_4_k_cu_ca3d00c7_289424cuda3std3__419piecewise_constructE,(_ZN40_INTERNAL_2c6fe26d_4_k_cu_ca3d00c7_289424cuda3std3__45__cpo4cendE - _ZN40_INTERNAL_2c6fe26d_4_k_cu_ca3d00c7_289424cuda3std3__419piecewise_constructE)
_ZN40_INTERNAL_2c6fe26d_4_k_cu_ca3d00c7_289424cuda3std3__419piecewise_constructE:
	.zero		1
	.type		_ZN40_INTERNAL_2c6fe26d_4_k_cu_ca3d00c7_289424cuda3std3__45__cpo4cendE,@object
	.size		_ZN40_INTERNAL_2c6fe26d_4_k_cu_ca3d00c7_289424cuda3std3__45__cpo4cendE,(_ZN40_INTERNAL_2c6fe26d_4_k_cu_ca3d00c7_289424cuda3std6ranges3__45__cpo4swapE - _ZN40_INTERNAL_2c6fe26d_4_k_cu_ca3d00c7_289424cuda3std3__45__cpo4cendE)
_ZN40_INTERNAL_2c6fe26d_4_k_cu_ca3d00c7_289424cuda3std3__45__cpo4cendE:
	.zero		1
	.type		_ZN40_INTERNAL_2c6fe26d_4_k_cu_ca3d00c7_289424cuda3std6ranges3__45__cpo4swapE,@object
	.size		_ZN40_INTERNAL_2c6fe26d_4_k_cu_ca3d00c7_289424cuda3std6ranges3__45__cpo4swapE,(.L_10 - _ZN40_INTERNAL_2c6fe26d_4_k_cu_ca3d00c7_289424cuda3std6ranges3__45__cpo4swapE)
_ZN40_INTERNAL_2c6fe26d_4_k_cu_ca3d00c7_289424cuda3std6ranges3__45__cpo4swapE:
	.zero		1
.L_10:


//--------------------- .nv.constant0._ZN7cutlass13device_kernelINS_4gemm6kernel13GemmUniversalIN4cute5tupleIJiiiiEEENS1_10collective13CollectiveMmaINS1_35MainloopSm100TmaUmmaWarpSpecializedILi34ELi2ELi4ENS5_IJNS4_1CILi2EEENSA_ILi4EEENSA_ILi1EEEEEEEENS5_IJNSA_ILi64EEENSA_ILi128EEENSA_ILi32EEEEEENS_12float_e4m3_tENS5_IJlSD_lEEESK_SL_NS4_8TiledMMAINS4_8MMA_AtomIJNS4_10MMA_TraitsINS4_19SM100_MMA_F8F6F4_SSEJSK_SK_fSG_SH_NS4_17integral_constantINS4_4UMMA5MajorELSS_0EEEST_NSQ_INSR_7ScaleInELSU_0EEESV_EEEEEENS4_6LayoutINS5_IJSD_SD_SD_EEENS5_IJNSA_ILi0EEES10_S10_EEEEENS5_IJNS4_10UnderscoreES13_S13_EEEEENS4_23SM90_TMA_LOAD_MULTICASTENS4_14ComposedLayoutINS4_7SwizzleILi1ELi4ELi3EEENS4_18smem_ptr_flag_bitsILi8EEENSY_INS5_IJNSA_ILi8EEESI_EEENS5_IJSI_SD_EEEEEEEvNS4_8identityES16_S1G_vS1H_EENS_8epilogue10collective18CollectiveEpilogueINS1J_23Sm100TmaWarpSpecializedILi2ELi2ELi32ELb0ELb0EEEJSJ_NS5_IJNSY_ISG_SD_EES1O_EEESK_SL_SK_SL_NS1J_6fusion15FusionCallbacksIS1N_NS1Q_17LinearCombinationISK_fSK_fLNS_15FloatRoundStyleE2EEESJ_S1P_JEEENS4_5SM1004TMEM4LOAD26SM100_TMEM_LOAD_16dp32b32xENS4_13SM90_TMA_LOADENS17_INS18_ILi2ELi4ELi3EEES1B_NSY_INS5_IJS1C_SG_EEENS5_IJSG_SD_EEEEEEENS4_39AutoVectorizingCopyWithAssumedAlignmentILi128EEENS4_14SM90_TMA_STOREES25_S27_S27_EEEvvEEEEvNT_6ParamsE --------------------------
	.section	.nv.constant0._ZN7cutlass13device_kernelINS_4gemm6kernel13GemmUniversalIN4cute5tupleIJiiiiEEENS1_10collective13CollectiveMmaINS1_35MainloopSm100TmaUmmaWarpSpecializedILi34ELi2ELi4ENS5_IJNS4_1CILi2EEENSA_ILi4EEENSA_ILi1EEEEEEEENS5_IJNSA_ILi64EEENSA_ILi128EEENSA_ILi32EEEEEENS_12float_e4m3_tENS5_IJlSD_lEEESK_SL_NS4_8TiledMMAINS4_8MMA_AtomIJNS4_10MMA_TraitsINS4_19SM100_MMA_F8F6F4_SSEJSK_SK_fSG_SH_NS4_17integral_constantINS4_4UMMA5MajorELSS_0EEEST_NSQ_INSR_7ScaleInELSU_0EEESV_EEEEEENS4_6LayoutINS5_IJSD_SD_SD_EEENS5_IJNSA_ILi0EEES10_S10_EEEEENS5_IJNS4_10UnderscoreES13_S13_EEEEENS4_23SM90_TMA_LOAD_MULTICASTENS4_14ComposedLayoutINS4_7SwizzleILi1ELi4ELi3EEENS4_18smem_ptr_flag_bitsILi8EEENSY_INS5_IJNSA_ILi8EEESI_EEENS5_IJSI_SD_EEEEEEEvNS4_8identityES16_S1G_vS1H_EENS_8epilogue10collective18CollectiveEpilogueINS1J_23Sm100TmaWarpSpecializedILi2ELi2ELi32ELb0ELb0EEEJSJ_NS5_IJNSY_ISG_SD_EES1O_EEESK_SL_SK_SL_NS1J_6fusion15FusionCallbacksIS1N_NS1Q_17LinearCombinationISK_fSK_fLNS_15FloatRoundStyleE2EEESJ_S1P_JEEENS4_5SM1004TMEM4LOAD26SM100_TMEM_LOAD_16dp32b32xENS4_13SM90_TMA_LOADENS17_INS18_ILi2ELi4ELi3EEES1B_NSY_INS5_IJS1C_SG_EEENS5_IJSG_SD_EEEEEEENS4_39AutoVectorizingCopyWithAssumedAlignmentILi128EEENS4_14SM90_TMA_STOREES25_S27_S27_EEEvvEEEEvNT_6ParamsE,"a",@progbits
	.sectionflags	@""
	.align	4
.nv.constant0._ZN7cutlass13device_kernelINS_4gemm6kernel13GemmUniversalIN4cute5tupleIJiiiiEEENS1_10collective13CollectiveMmaINS1_35MainloopSm100TmaUmmaWarpSpecializedILi34ELi2ELi4ENS5_IJNS4_1CILi2EEENSA_ILi4EEENSA_ILi1EEEEEEEENS5_IJNSA_ILi64EEENSA_ILi128EEENSA_ILi32EEEEEENS_12float_e4m3_tENS5_IJlSD_lEEESK_SL_NS4_8TiledMMAINS4_8MMA_AtomIJNS4_10MMA_TraitsINS4_19SM100_MMA_F8F6F4_SSEJSK_SK_fSG_SH_NS4_17integral_constantINS4_4UMMA5MajorELSS_0EEEST_NSQ_INSR_7ScaleInELSU_0EEESV_EEEEEENS4_6LayoutINS5_IJSD_SD_SD_EEENS5_IJNSA_ILi0EEES10_S10_EEEEENS5_IJNS4_10UnderscoreES13_S13_EEEEENS4_23SM90_TMA_LOAD_MULTICASTENS4_14ComposedLayoutINS4_7SwizzleILi1ELi4ELi3EEENS4_18smem_ptr_flag_bitsILi8EEENSY_INS5_IJNSA_ILi8EEESI_EEENS5_IJSI_SD_EEEEEEEvNS4_8identityES16_S1G_vS1H_EENS_8epilogue10collective18CollectiveEpilogueINS1J_23Sm100TmaWarpSpecializedILi2ELi2ELi32ELb0ELb0EEEJSJ_NS5_IJNSY_ISG_SD_EES1O_EEESK_SL_SK_SL_NS1J_6fusion15FusionCallbacksIS1N_NS1Q_17LinearCombinationISK_fSK_fLNS_15FloatRoundStyleE2EEESJ_S1P_JEEENS4_5SM1004TMEM4LOAD26SM100_TMEM_LOAD_16dp32b32xENS4_13SM90_TMA_LOADENS17_INS18_ILi2ELi4ELi3EEES1B_NSY_INS5_IJS1C_SG_EEENS5_IJSG_SD_EEEEEEENS4_39AutoVectorizingCopyWithAssumedAlignmentILi128EEENS4_14SM90_TMA_STOREES25_S27_S27_EEEvvEEEEvNT_6ParamsE:
	.zero		2944


//--------------------- SYMBOLS --------------------------

	.type		.nv.reservedSmem.offset0,@object
	.size		.nv.reservedSmem.offset0,0x4
	.type		.nv.reservedSmem.cap,@object
	.size		.nv.reservedSmem.cap,0x4
	.type		__assertfail,@function
